	.target	sm_90a

	.elftype	@"ET_EXEC"


//--------------------- .note.nv.tkinfo           --------------------------
	.section	.note.nv.tkinfo,"",@"SHT_NOTE"
	.sectionflags	@"SHF_NOTE_NV_TKINFO"
	.tkinfo
        /*0018*/ 	.word	0x00000002
        /*0030*/ 	.string	""
        /*0030*/ 	.string	"ptxas"
        /*0030*/ 	.string	"Cuda compilation tools, release 13.0, V13.0.88"
        /*0030*/ 	.string	"Build cuda_13.0.r13.0/compiler.36424714_0"
        /*0030*/ 	.string	"-arch sm_90a -m 64 "



//--------------------- .note.nv.cuinfo           --------------------------
	.section	.note.nv.cuinfo,"",@"SHT_NOTE"
	.sectionflags	@"SHF_NOTE_NV_CUINFO"
        /*0018*/ 	.short	0x0002
        /*001a*/ 	.short	0x005a
        /*001c*/ 	.short	0x0082
	.zero		2


//--------------------- .nv.info                  --------------------------
	.section	.nv.info,"",@"SHT_CUDA_INFO"
	.align	4


	//----- nvinfo : EIATTR_REGCOUNT
	.align		4
        /*0000*/ 	.byte	0x04, 0x2f
        /*0002*/ 	.short	(.L_12 - .L_11)
	.align		4
.L_11:
        /*0004*/ 	.word	index@(_ZN7cutlass13device_kernelINS_4conv6kernel13ConvUniversalINS1_16ConvProblemShapeILNS1_8OperatorE2ELi3EEENS1_10collective14CollectiveConvINS1_46MainloopSm90TmaGmmaWarpSpecializedImplicitGemmILS5_2ELi14ELi3EN4cute5tupleIJNSA_1CILi1EEESD_SD_EEENS1_36KernelImplicitTmaWarpSpecializedSm90ELi1EEENSB_IJNSC_ILi64EEENSB_IJSH_EEESI_EEENS_6half_tESK_NSA_8TiledMMAINSA_8MMA_AtomIJNSA_4SM904GMMA25MMA_64x64x16_F32F16F16_SSILNSO_5MajorE1ELSQ_1ELNSO_7ScaleInE1ELSR_1EEEEEENSA_6LayoutISE_NSB_IJNSC_ILi0EEESV_SV_EEEEENSB_IJNSA_10UnderscoreESY_SY_EEEEENS7_6detail26Sm90ImplicitGemmTileTraitsINSA_13SM90_TMA_LOADENSA_14ComposedLayoutINSA_7SwizzleILi3ELi4ELi3EEENSA_18smem_ptr_flag_bitsILi16EEENSU_INSB_IJNSB_IJSH_SD_EEENSB_IJNSC_ILi8EEES1A_EEENSB_IJSD_NSC_ILi14EEEEEEEEENSB_IJNSB_IJSD_SV_EEENSB_IJSH_NSC_ILi512EEEEEENSB_IJSV_NSC_ILi4096EEEEEEEEEEEEEvEENS12_INSA_20SM90_TMA_LOAD_IM2COLES1M_vEEEENS_8epilogue10collective6detail29Sm90TmaWarpSpecializedAdapterINS1S_15DefaultEpilogueISK_NSB_IJlNSB_IJSD_lllEEESV_EEES1X_NS1R_6thread17LinearCombinationISK_Li1EffLNS1Y_9ScaleType4KindE0ELNS_15FloatRoundStyleE2ESK_EENS_4gemm15EpilogueDefaultEEEEEvvEEEEvNT_6ParamsE)
        /*0008*/ 	.word	0x00000046


	//----- nvinfo : EIATTR_FRAME_SIZE
	.align		4
.L_12:
        /*000c*/ 	.byte	0x04, 0x11
        /*000e*/ 	.short	(.L_14 - .L_13)
	.align		4
.L_13:
        /*0010*/ 	.word	index@(_ZN7cutlass13device_kernelINS_4conv6kernel13ConvUniversalINS1_16ConvProblemShapeILNS1_8OperatorE2ELi3EEENS1_10collective14CollectiveConvINS1_46MainloopSm90TmaGmmaWarpSpecializedImplicitGemmILS5_2ELi14ELi3EN4cute5tupleIJNSA_1CILi1EEESD_SD_EEENS1_36KernelImplicitTmaWarpSpecializedSm90ELi1EEENSB_IJNSC_ILi64EEENSB_IJSH_EEESI_EEENS_6half_tESK_NSA_8TiledMMAINSA_8MMA_AtomIJNSA_4SM904GMMA25MMA_64x64x16_F32F16F16_SSILNSO_5MajorE1ELSQ_1ELNSO_7ScaleInE1ELSR_1EEEEEENSA_6LayoutISE_NSB_IJNSC_ILi0EEESV_SV_EEEEENSB_IJNSA_10UnderscoreESY_SY_EEEEENS7_6detail26Sm90ImplicitGemmTileTraitsINSA_13SM90_TMA_LOADENSA_14ComposedLayoutINSA_7SwizzleILi3ELi4ELi3EEENSA_18smem_ptr_flag_bitsILi16EEENSU_INSB_IJNSB_IJSH_SD_EEENSB_IJNSC_ILi8EEES1A_EEENSB_IJSD_NSC_ILi14EEEEEEEEENSB_IJNSB_IJSD_SV_EEENSB_IJSH_NSC_ILi512EEEEEENSB_IJSV_NSC_ILi4096EEEEEEEEEEEEEvEENS12_INSA_20SM90_TMA_LOAD_IM2COLES1M_vEEEENS_8epilogue10collective6detail29Sm90TmaWarpSpecializedAdapterINS1S_15DefaultEpilogueISK_NSB_IJlNSB_IJSD_lllEEESV_EEES1X_NS1R_6thread17LinearCombinationISK_Li1EffLNS1Y_9ScaleType4KindE0ELNS_15FloatRoundStyleE2ESK_EENS_4gemm15EpilogueDefaultEEEEEvvEEEEvNT_6ParamsE)
        /*0014*/ 	.word	0x00000000


	//----- nvinfo : EIATTR_MIN_STACK_SIZE
	.align		4
.L_14:
        /*0018*/ 	.byte	0x04, 0x12
        /*001a*/ 	.short	(.L_16 - .L_15)
	.align		4
.L_15:
        /*001c*/ 	.word	index@(_ZN7cutlass13device_kernelINS_4conv6kernel13ConvUniversalINS1_16ConvProblemShapeILNS1_8OperatorE2ELi3EEENS1_10collective14CollectiveConvINS1_46MainloopSm90TmaGmmaWarpSpecializedImplicitGemmILS5_2ELi14ELi3EN4cute5tupleIJNSA_1CILi1EEESD_SD_EEENS1_36KernelImplicitTmaWarpSpecializedSm90ELi1EEENSB_IJNSC_ILi64EEENSB_IJSH_EEESI_EEENS_6half_tESK_NSA_8TiledMMAINSA_8MMA_AtomIJNSA_4SM904GMMA25MMA_64x64x16_F32F16F16_SSILNSO_5MajorE1ELSQ_1ELNSO_7ScaleInE1ELSR_1EEEEEENSA_6LayoutISE_NSB_IJNSC_ILi0EEESV_SV_EEEEENSB_IJNSA_10UnderscoreESY_SY_EEEEENS7_6detail26Sm90ImplicitGemmTileTraitsINSA_13SM90_TMA_LOADENSA_14ComposedLayoutINSA_7SwizzleILi3ELi4ELi3EEENSA_18smem_ptr_flag_bitsILi16EEENSU_INSB_IJNSB_IJSH_SD_EEENSB_IJNSC_ILi8EEES1A_EEENSB_IJSD_NSC_ILi14EEEEEEEEENSB_IJNSB_IJSD_SV_EEENSB_IJSH_NSC_ILi512EEEEEENSB_IJSV_NSC_ILi4096EEEEEEEEEEEEEvEENS12_INSA_20SM90_TMA_LOAD_IM2COLES1M_vEEEENS_8epilogue10collective6detail29Sm90TmaWarpSpecializedAdapterINS1S_15DefaultEpilogueISK_NSB_IJlNSB_IJSD_lllEEESV_EEES1X_NS1R_6thread17LinearCombinationISK_Li1EffLNS1Y_9ScaleType4KindE0ELNS_15FloatRoundStyleE2ESK_EENS_4gemm15EpilogueDefaultEEEEEvvEEEEvNT_6ParamsE)
        /*0020*/ 	.word	0x00000000
.L_16:


//--------------------- .nv.compat                --------------------------
	.section	.nv.compat,"",@"SHT_CUDA_COMPAT_INFO"
	.align	4
        /*0000*/ 	.byte	0x02, 0x09, 0x01, 0x00, 0x02, 0x02, 0x04, 0x00, 0x02, 0x05, 0x05, 0x00, 0x03, 0x07, 0x01, 0x01
        /*0010*/ 	.byte	0x02, 0x03, 0x01, 0x00, 0x02, 0x06, 0x01, 0x00, 0x04, 0x0b, 0x08, 0x00, 0x00, 0x00, 0x00, 0x00
        /*0020*/ 	.byte	0x00, 0x00, 0x00, 0x00


//--------------------- .nv.info._ZN7cutlass13device_kernelINS_4conv6kernel13ConvUniversalINS1_16ConvProblemShapeILNS1_8OperatorE2ELi3EEENS1_10collective14CollectiveConvINS1_46MainloopSm90TmaGmmaWarpSpecializedImplicitGemmILS5_2ELi14ELi3EN4cute5tupleIJNSA_1CILi1EEESD_SD_EEENS1_36KernelImplicitTmaWarpSpecializedSm90ELi1EEENSB_IJNSC_ILi64EEENSB_IJSH_EEESI_EEENS_6half_tESK_NSA_8TiledMMAINSA_8MMA_AtomIJNSA_4SM904GMMA25MMA_64x64x16_F32F16F16_SSILNSO_5MajorE1ELSQ_1ELNSO_7ScaleInE1ELSR_1EEEEEENSA_6LayoutISE_NSB_IJNSC_ILi0EEESV_SV_EEEEENSB_IJNSA_10UnderscoreESY_SY_EEEEENS7_6detail26Sm90ImplicitGemmTileTraitsINSA_13SM90_TMA_LOADENSA_14ComposedLayoutINSA_7SwizzleILi3ELi4ELi3EEENSA_18smem_ptr_flag_bitsILi16EEENSU_INSB_IJNSB_IJSH_SD_EEENSB_IJNSC_ILi8EEES1A_EEENSB_IJSD_NSC_ILi14EEEEEEEEENSB_IJNSB_IJSD_SV_EEENSB_IJSH_NSC_ILi512EEEEEENSB_IJSV_NSC_ILi4096EEEEEEEEEEEEEvEENS12_INSA_20SM90_TMA_LOAD_IM2COLES1M_vEEEENS_8epilogue10collective6detail29Sm90TmaWarpSpecializedAdapterINS1S_15DefaultEpilogueISK_NSB_IJlNSB_IJSD_lllEEESV_EEES1X_NS1R_6thread17LinearCombinationISK_Li1EffLNS1Y_9ScaleType4KindE0ELNS_15FloatRoundStyleE2ESK_EENS_4gemm15EpilogueDefaultEEEEEvvEEEEvNT_6ParamsE --------------------------
	.section	.nv.info._ZN7cutlass13device_kernelINS_4conv6kernel13ConvUniversalINS1_16ConvProblemShapeILNS1_8OperatorE2ELi3EEENS1_10collective14CollectiveConvINS1_46MainloopSm90TmaGmmaWarpSpecializedImplicitGemmILS5_2ELi14ELi3EN4cute5tupleIJNSA_1CILi1EEESD_SD_EEENS1_36KernelImplicitTmaWarpSpecializedSm90ELi1EEENSB_IJNSC_ILi64EEENSB_IJSH_EEESI_EEENS_6half_tESK_NSA_8TiledMMAINSA_8MMA_AtomIJNSA_4SM904GMMA25MMA_64x64x16_F32F16F16_SSILNSO_5MajorE1ELSQ_1ELNSO_7ScaleInE1ELSR_1EEEEEENSA_6LayoutISE_NSB_IJNSC_ILi0EEESV_SV_EEEEENSB_IJNSA_10UnderscoreESY_SY_EEEEENS7_6detail26Sm90ImplicitGemmTileTraitsINSA_13SM90_TMA_LOADENSA_14ComposedLayoutINSA_7SwizzleILi3ELi4ELi3EEENSA_18smem_ptr_flag_bitsILi16EEENSU_INSB_IJNSB_IJSH_SD_EEENSB_IJNSC_ILi8EEES1A_EEENSB_IJSD_NSC_ILi14EEEEEEEEENSB_IJNSB_IJSD_SV_EEENSB_IJSH_NSC_ILi512EEEEEENSB_IJSV_NSC_ILi4096EEEEEEEEEEEEEvEENS12_INSA_20SM90_TMA_LOAD_IM2COLES1M_vEEEENS_8epilogue10collective6detail29Sm90TmaWarpSpecializedAdapterINS1S_15DefaultEpilogueISK_NSB_IJlNSB_IJSD_lllEEESV_EEES1X_NS1R_6thread17LinearCombinationISK_Li1EffLNS1Y_9ScaleType4KindE0ELNS_15FloatRoundStyleE2ESK_EENS_4gemm15EpilogueDefaultEEEEEvvEEEEvNT_6ParamsE,"",@"SHT_CUDA_INFO"
	.sectionflags	@""
	.align	4


	//----- nvinfo : EIATTR_CUDA_API_VERSION
	.align		4
        /*0000*/ 	.byte	0x04, 0x37
        /*0002*/ 	.short	(.L_18 - .L_17)
.L_17:
        /*0004*/ 	.word	0x00000082


	//----- nvinfo : EIATTR_KPARAM_INFO
	.align		4
.L_18:
        /*0008*/ 	.byte	0x04, 0x17
        /*000a*/ 	.short	(.L_20 - .L_19)
.L_19:
        /*000c*/ 	.word	0x00000000
        /*0010*/ 	.short	0x0000
        /*0012*/ 	.short	0x0070
        /*0014*/ 	.byte	0x00, 0xf0, 0x01, 0x10


	//----- nvinfo : EIATTR_SPARSE_MMA_MASK
	.align		4
.L_20:
        /*0018*/ 	.byte	0x03, 0x50
        /*001a*/ 	.short	0x0000


	//----- nvinfo : EIATTR_MAXREG_COUNT
	.align		4
        /*001c*/ 	.byte	0x03, 0x1b
        /*001e*/ 	.short	0x00ff


	//----- nvinfo : EIATTR_NUM_BARRIERS
	.align		4
        /*0020*/ 	.byte	0x02, 0x4c
        /*0022*/ 	.byte	0x01
	.zero		1


	//----- nvinfo : EIATTR_MERCURY_ISA_VERSION
	.align		4
        /*0024*/ 	.byte	0x03, 0x5f
        /*0026*/ 	.short	0x0101


	//----- nvinfo : EIATTR_COOP_GROUP_MASK_REGIDS
	.align		4
        /*0028*/ 	.byte	0x04, 0x29
        /*002a*/ 	.short	(.L_22 - .L_21)


	//   ....[0]....
.L_21:
        /*002c*/ 	.word	0xffffffff


	//   ....[1]....
        /*0030*/ 	.word	0xffffffff


	//   ....[2]....
        /*0034*/ 	.word	0xffffffff


	//----- nvinfo : EIATTR_COOP_GROUP_INSTR_OFFSETS
	.align		4
.L_22:
        /*0038*/ 	.byte	0x04, 0x28
        /*003a*/ 	.short	(.L_24 - .L_23)


	//   ....[0]....
.L_23:
        /*003c*/ 	.word	0x00000060


	//   ....[1]....
        /*0040*/ 	.word	0x00000070


	//   ....[2]....
        /*0044*/ 	.word	0x00000130


	//----- nvinfo : EIATTR_MBARRIER_INSTR_OFFSETS
	.align		4
.L_24:
        /*0048*/ 	.byte	0x04, 0x39
        /*004a*/ 	.short	(.L_26 - .L_25)


	//   ....[0]....
.L_25:
        /*004c*/ 	.word	0x00000270
        /*0050*/ 	.word	0x000000ff
        /*0054*/ 	.word	0x00038000
        /*0058*/ 	.short	0x0100
        /*005a*/ 	.byte	0x08
	.zero		1


	//   ....[1]....
        /*005c*/ 	.word	0x00000280
        /*0060*/ 	.word	0x000000ff
        /*0064*/ 	.word	0x00038070
        /*0068*/ 	.short	0x0100
        /*006a*/ 	.byte	0x08
	.zero		1


	//   ....[2]....
        /*006c*/ 	.word	0x00000290
        /*0070*/ 	.word	0x000000ff
        /*0074*/ 	.word	0x00038008
        /*0078*/ 	.short	0x0100
        /*007a*/ 	.byte	0x08
	.zero		1


	//   ....[3]....
        /*007c*/ 	.word	0x000002a0
        /*0080*/ 	.word	0x000000ff
        /*0084*/ 	.word	0x00038078
        /*0088*/ 	.short	0x0100
        /*008a*/ 	.byte	0x08
	.zero		1


	//   ....[4]....
        /*008c*/ 	.word	0x000002b0
        /*0090*/ 	.word	0x000000ff
        /*0094*/ 	.word	0x00038010
        /*0098*/ 	.short	0x0100
        /*009a*/ 	.byte	0x08
	.zero		1


	//   ....[5]....
        /*009c*/ 	.word	0x000002c0
        /*00a0*/ 	.word	0x000000ff
        /*00a4*/ 	.word	0x00038080
        /*00a8*/ 	.short	0x0100
        /*00aa*/ 	.byte	0x08
	.zero		1


	//   ....[6]....
        /*00ac*/ 	.word	0x000002d0
        /*00b0*/ 	.word	0x000000ff
        /*00b4*/ 	.word	0x00038018
        /*00b8*/ 	.short	0x0100
        /*00ba*/ 	.byte	0x08
	.zero		1


	//   ....[7]....
        /*00bc*/ 	.word	0x000002e0
        /*00c0*/ 	.word	0x000000ff
        /*00c4*/ 	.word	0x00038088
        /*00c8*/ 	.short	0x0100
        /*00ca*/ 	.byte	0x08
	.zero		1


	//   ....[8]....
        /*00cc*/ 	.word	0x000002f0
        /*00d0*/ 	.word	0x000000ff
        /*00d4*/ 	.word	0x00038020
        /*00d8*/ 	.short	0x0100
        /*00da*/ 	.byte	0x08
	.zero		1


	//   ....[9]....
        /*00dc*/ 	.word	0x00000300
        /*00e0*/ 	.word	0x000000ff
        /*00e4*/ 	.word	0x00038090
        /*00e8*/ 	.short	0x0100
        /*00ea*/ 	.byte	0x08
	.zero		1


	//   ....[10]....
        /*00ec*/ 	.word	0x00000310
        /*00f0*/ 	.word	0x000000ff
        /*00f4*/ 	.word	0x00038028
        /*00f8*/ 	.short	0x0100
        /*00fa*/ 	.byte	0x08
	.zero		1


	//   ....[11]....
        /*00fc*/ 	.word	0x00000320
        /*0100*/ 	.word	0x000000ff
        /*0104*/ 	.word	0x00038098
        /*0108*/ 	.short	0x0100
        /*010a*/ 	.byte	0x08
	.zero		1


	//   ....[12]....
        /*010c*/ 	.word	0x00000330
        /*0110*/ 	.word	0x000000ff
        /*0114*/ 	.word	0x00038030
        /*0118*/ 	.short	0x0100
        /*011a*/ 	.byte	0x08
	.zero		1


	//   ....[13]....
        /*011c*/ 	.word	0x00000340
        /*0120*/ 	.word	0x000000ff
        /*0124*/ 	.word	0x000380a0
        /*0128*/ 	.short	0x0100
        /*012a*/ 	.byte	0x08
	.zero		1


	//   ....[14]....
        /*012c*/ 	.word	0x00000350
        /*0130*/ 	.word	0x000000ff
        /*0134*/ 	.word	0x00038038
        /*0138*/ 	.short	0x0100
        /*013a*/ 	.byte	0x08
	.zero		1


	//   ....[15]....
        /*013c*/ 	.word	0x00000360
        /*0140*/ 	.word	0x000000ff
        /*0144*/ 	.word	0x000380a8
        /*0148*/ 	.short	0x0100
        /*014a*/ 	.byte	0x08
	.zero		1


	//   ....[16]....
        /*014c*/ 	.word	0x00000370
        /*0150*/ 	.word	0x000000ff
        /*0154*/ 	.word	0x00038040
        /*0158*/ 	.short	0x0100
        /*015a*/ 	.byte	0x08
	.zero		1


	//   ....[17]....
        /*015c*/ 	.word	0x00000380
        /*0160*/ 	.word	0x000000ff
        /*0164*/ 	.word	0x000380b0
        /*0168*/ 	.short	0x0100
        /*016a*/ 	.byte	0x08
	.zero		1


	//   ....[18]....
        /*016c*/ 	.word	0x00000390
        /*0170*/ 	.word	0x000000ff
        /*0174*/ 	.word	0x00038048
        /*0178*/ 	.short	0x0100
        /*017a*/ 	.byte	0x08
	.zero		1


	//   ....[19]....
        /*017c*/ 	.word	0x000003a0
        /*0180*/ 	.word	0x000000ff
        /*0184*/ 	.word	0x000380b8
        /*0188*/ 	.short	0x0100
        /*018a*/ 	.byte	0x08
	.zero		1


	//   ....[20]....
        /*018c*/ 	.word	0x000003b0
        /*0190*/ 	.word	0x000000ff
        /*0194*/ 	.word	0x00038050
        /*0198*/ 	.short	0x0100
        /*019a*/ 	.byte	0x08
	.zero		1


	//   ....[21]....
        /*019c*/ 	.word	0x000003c0
        /*01a0*/ 	.word	0x000000ff
        /*01a4*/ 	.word	0x000380c0
        /*01a8*/ 	.short	0x0100
        /*01aa*/ 	.byte	0x08
	.zero		1


	//   ....[22]....
        /*01ac*/ 	.word	0x000003d0
        /*01b0*/ 	.word	0x000000ff
        /*01b4*/ 	.word	0x00038058
        /*01b8*/ 	.short	0x0100
        /*01ba*/ 	.byte	0x08
	.zero		1


	//   ....[23]....
        /*01bc*/ 	.word	0x000003e0
        /*01c0*/ 	.word	0x000000ff
        /*01c4*/ 	.word	0x000380c8
        /*01c8*/ 	.short	0x0100
        /*01ca*/ 	.byte	0x08
	.zero		1


	//   ....[24]....
        /*01cc*/ 	.word	0x000003f0
        /*01d0*/ 	.word	0x000000ff
        /*01d4*/ 	.word	0x00038060
        /*01d8*/ 	.short	0x0100
        /*01da*/ 	.byte	0x08
	.zero		1


	//   ....[25]....
        /*01dc*/ 	.word	0x00000400
        /*01e0*/ 	.word	0x000000ff
        /*01e4*/ 	.word	0x000380d0
        /*01e8*/ 	.short	0x0100
        /*01ea*/ 	.byte	0x08
	.zero		1


	//   ....[26]....
        /*01ec*/ 	.word	0x00000410
        /*01f0*/ 	.word	0x000000ff
        /*01f4*/ 	.word	0x00038068
        /*01f8*/ 	.short	0x0100
        /*01fa*/ 	.byte	0x08
	.zero		1


	//   ....[27]....
        /*01fc*/ 	.word	0x00000420
        /*0200*/ 	.word	0x000000ff
        /*0204*/ 	.word	0x000380d8
        /*0208*/ 	.short	0x0100
        /*020a*/ 	.byte	0x08
	.zero		1


	//   ....[28]....
        /*020c*/ 	.word	0x00000f20
        /*0210*/ 	.word	0x00000008
        /*0214*/ 	.word	0x00038000
        /*0218*/ 	.short	0x010a
        /*021a*/ 	.byte	0x3f
	.zero		1


	//   ....[29]....
        /*021c*/ 	.word	0x00001280
        /*0220*/ 	.word	0x0000000a
        /*0224*/ 	.word	0x00038000
        /*0228*/ 	.short	0x010a
        /*022a*/ 	.byte	0x3f
	.zero		1


	//   ....[30]....
        /*022c*/ 	.word	0x000014a0
        /*0230*/ 	.word	0x000000ff
        /*0234*/ 	.word	0x00000000
        /*0238*/ 	.short	0x0101
        /*023a*/ 	.byte	0x06
	.zero		1


	//   ....[31]....
        /*023c*/ 	.word	0x000016c0
        /*0240*/ 	.word	0x00000007
        /*0244*/ 	.word	0x00000000
        /*0248*/ 	.short	0x0101
        /*024a*/ 	.byte	0x3f
	.zero		1


	//   ....[32]....
        /*024c*/ 	.word	0x00004510
        /*0250*/ 	.word	0x00000006
        /*0254*/ 	.word	0x00038070
        /*0258*/ 	.short	0x010a
        /*025a*/ 	.byte	0x3f
	.zero		1


	//   ....[33]....
        /*025c*/ 	.word	0x00004bd0
        /*0260*/ 	.word	0x00000002
        /*0264*/ 	.word	0x00000000
        /*0268*/ 	.short	0x010a
        /*026a*/ 	.byte	0x3f
	.zero		1


	//   ....[34]....
        /*026c*/ 	.word	0x00004c80
        /*0270*/ 	.word	0x00000002
        /*0274*/ 	.word	0x00000000
        /*0278*/ 	.short	0x010a
        /*027a*/ 	.byte	0x3f
	.zero		1


	//   ....[35]....
        /*027c*/ 	.word	0x00004d30
        /*0280*/ 	.word	0x00000002
        /*0284*/ 	.word	0x00000000
        /*0288*/ 	.short	0x010a
        /*028a*/ 	.byte	0x3f
	.zero		1


	//   ....[36]....
        /*028c*/ 	.word	0x00004de0
        /*0290*/ 	.word	0x00000002
        /*0294*/ 	.word	0x00000000
        /*0298*/ 	.short	0x010a
        /*029a*/ 	.byte	0x3f
	.zero		1


	//   ....[37]....
        /*029c*/ 	.word	0x00004e90
        /*02a0*/ 	.word	0x00000002
        /*02a4*/ 	.word	0x00000000
        /*02a8*/ 	.short	0x010a
        /*02aa*/ 	.byte	0x3f
	.zero		1


	//   ....[38]....
        /*02ac*/ 	.word	0x00004f40
        /*02b0*/ 	.word	0x00000002
        /*02b4*/ 	.word	0x00000000
        /*02b8*/ 	.short	0x010a
        /*02ba*/ 	.byte	0x3f
	.zero		1


	//   ....[39]....
        /*02bc*/ 	.word	0x00004ff0
        /*02c0*/ 	.word	0x00000002
        /*02c4*/ 	.word	0x00000000
        /*02c8*/ 	.short	0x010a
        /*02ca*/ 	.byte	0x3f
	.zero		1


	//   ....[40]....
        /*02cc*/ 	.word	0x000050a0
        /*02d0*/ 	.word	0x00000002
        /*02d4*/ 	.word	0x00000000
        /*02d8*/ 	.short	0x010a
        /*02da*/ 	.byte	0x3f
	.zero		1


	//   ....[41]....
        /*02dc*/ 	.word	0x00005150
        /*02e0*/ 	.word	0x00000002
        /*02e4*/ 	.word	0x00000000
        /*02e8*/ 	.short	0x010a
        /*02ea*/ 	.byte	0x3f
	.zero		1


	//   ....[42]....
        /*02ec*/ 	.word	0x00005200
        /*02f0*/ 	.word	0x00000002
        /*02f4*/ 	.word	0x00000000
        /*02f8*/ 	.short	0x010a
        /*02fa*/ 	.byte	0x3f
	.zero		1


	//   ....[43]....
        /*02fc*/ 	.word	0x000052b0
        /*0300*/ 	.word	0x00000002
        /*0304*/ 	.word	0x00000000
        /*0308*/ 	.short	0x010a
        /*030a*/ 	.byte	0x3f
	.zero		1


	//   ....[44]....
        /*030c*/ 	.word	0x00005360
        /*0310*/ 	.word	0x00000002
        /*0314*/ 	.word	0x00000000
        /*0318*/ 	.short	0x010a
        /*031a*/ 	.byte	0x3f
	.zero		1


	//   ....[45]....
        /*031c*/ 	.word	0x00005410
        /*0320*/ 	.word	0x00000002
        /*0324*/ 	.word	0x00000000
        /*0328*/ 	.short	0x010a
        /*032a*/ 	.byte	0x3f
	.zero		1


	//   ....[46]....
        /*032c*/ 	.word	0x000054c0
        /*0330*/ 	.word	0x00000003
        /*0334*/ 	.word	0x00000000
        /*0338*/ 	.short	0x010a
        /*033a*/ 	.byte	0x3f
	.zero		1


	//----- nvinfo : EIATTR_NUM_MBARRIERS
	.align		4
.L_26:
        /*033c*/ 	.byte	0x03, 0x38
        /*033e*/ 	.short	0x001c


	//----- nvinfo : EIATTR_EXIT_INSTR_OFFSETS
	.align		4
        /*0340*/ 	.byte	0x04, 0x1c
        /*0342*/ 	.short	(.L_28 - .L_27)


	//   ....[0]....
.L_27:
        /*0344*/ 	.word	0x00000d50


	//   ....[1]....
        /*0348*/ 	.word	0x00001890


	//   ....[2]....
        /*034c*/ 	.word	0x00001970


	//   ....[3]....
        /*0350*/ 	.word	0x00001a60


	//   ....[4]....
        /*0354*/ 	.word	0x00003790


	//   ....[5]....
        /*0358*/ 	.word	0x000037c0


	//   ....[6]....
        /*035c*/ 	.word	0x000042b0


	//   ....[7]....
        /*0360*/ 	.word	0x000042e0


	//   ....[8]....
        /*0364*/ 	.word	0x00004300


	//   ....[9]....
        /*0368*/ 	.word	0x00004ae0


	//   ....[10]....
        /*036c*/ 	.word	0x000054f0


	//----- nvinfo : EIATTR_MAX_THREADS
	.align		4
.L_28:
        /*0370*/ 	.byte	0x04, 0x05
        /*0372*/ 	.short	(.L_30 - .L_29)
.L_29:
        /*0374*/ 	.word	0x00000100
        /*0378*/ 	.word	0x00000001
        /*037c*/ 	.word	0x00000001


	//----- nvinfo : EIATTR_CRS_STACK_SIZE
	.align		4
.L_30:
        /*0380*/ 	.byte	0x04, 0x1e
        /*0382*/ 	.short	(.L_32 - .L_31)
.L_31:
        /*0384*/ 	.word	0x00000000


	//----- nvinfo : EIATTR_CBANK_PARAM_SIZE
	.align		4
.L_32:
        /*0388*/ 	.byte	0x03, 0x19
        /*038a*/ 	.short	0x0470


	//----- nvinfo : EIATTR_PARAM_CBANK
	.align		4
        /*038c*/ 	.byte	0x04, 0x0a
        /*038e*/ 	.short	(.L_34 - .L_33)
	.align		4
.L_33:
        /*0390*/ 	.word	index@(.nv.constant0._ZN7cutlass13device_kernelINS_4conv6kernel13ConvUniversalINS1_16ConvProblemShapeILNS1_8OperatorE2ELi3EEENS1_10collective14CollectiveConvINS1_46MainloopSm90TmaGmmaWarpSpecializedImplicitGemmILS5_2ELi14ELi3EN4cute5tupleIJNSA_1CILi1EEESD_SD_EEENS1_36KernelImplicitTmaWarpSpecializedSm90ELi1EEENSB_IJNSC_ILi64EEENSB_IJSH_EEESI_EEENS_6half_tESK_NSA_8TiledMMAINSA_8MMA_AtomIJNSA_4SM904GMMA25MMA_64x64x16_F32F16F16_SSILNSO_5MajorE1ELSQ_1ELNSO_7ScaleInE1ELSR_1EEEEEENSA_6LayoutISE_NSB_IJNSC_ILi0EEESV_SV_EEEEENSB_IJNSA_10UnderscoreESY_SY_EEEEENS7_6detail26Sm90ImplicitGemmTileTraitsINSA_13SM90_TMA_LOADENSA_14ComposedLayoutINSA_7SwizzleILi3ELi4ELi3EEENSA_18smem_ptr_flag_bitsILi16EEENSU_INSB_IJNSB_IJSH_SD_EEENSB_IJNSC_ILi8EEES1A_EEENSB_IJSD_NSC_ILi14EEEEEEEEENSB_IJNSB_IJSD_SV_EEENSB_IJSH_NSC_ILi512EEEEEENSB_IJSV_NSC_ILi4096EEEEEEEEEEEEEvEENS12_INSA_20SM90_TMA_LOAD_IM2COLES1M_vEEEENS_8epilogue10collective6detail29Sm90TmaWarpSpecializedAdapterINS1S_15DefaultEpilogueISK_NSB_IJlNSB_IJSD_lllEEESV_EEES1X_NS1R_6thread17LinearCombinationISK_Li1EffLNS1Y_9ScaleType4KindE0ELNS_15FloatRoundStyleE2ESK_EENS_4gemm15EpilogueDefaultEEEEEvvEEEEvNT_6ParamsE)
        /*0394*/ 	.short	0x0210
        /*0396*/ 	.short	0x0470


	//----- nvinfo : EIATTR_SW_WAR
	.align		4
.L_34:
        /*0398*/ 	.byte	0x04, 0x36
        /*039a*/ 	.short	(.L_36 - .L_35)
.L_35:
        /*039c*/ 	.word	0x00000008
.L_36:


//--------------------- .nv.callgraph             --------------------------
	.section	.nv.callgraph,"",@"SHT_CUDA_CALLGRAPH"
	.align	4
	.sectionentsize	8
	.align		4
        /*0000*/ 	.word	0x00000000
	.align		4
        /*0004*/ 	.word	0xffffffff
	.align		4
        /*0008*/ 	.word	0x00000000
	.align		4
        /*000c*/ 	.word	0xfffffffe
	.align		4
        /*0010*/ 	.word	0x00000000
	.align		4
        /*0014*/ 	.word	0xfffffffd
	.align		4
        /*0018*/ 	.word	0x00000000
	.align		4
        /*001c*/ 	.word	0xfffffffc


//--------------------- .nv.constant4             --------------------------
	.section	.nv.constant4,"a",@progbits
	.align	8
	.align		8
.nv.constant4:
        /*0000*/ 	.dword	_ZN39_INTERNAL_e648e233_4_k_cu_85ebca1d_27504cuda3std3__45__cpo5beginE
	.align		8
        /*0008*/ 	.dword	_ZN39_INTERNAL_e648e233_4_k_cu_85ebca1d_27504cuda3std3__45__cpo3endE
	.align		8
        /*0010*/ 	.dword	_ZN39_INTERNAL_e648e233_4_k_cu_85ebca1d_27504cuda3std3__45__cpo6cbeginE
	.align		8
        /*0018*/ 	.dword	_ZN39_INTERNAL_e648e233_4_k_cu_85ebca1d_27504cuda3std3__45__cpo4cendE
	.align		8
        /*0020*/ 	.dword	_ZN39_INTERNAL_e648e233_4_k_cu_85ebca1d_27504cuda3std3__441_GLOBAL__N__e648e233_4_k_cu_85ebca1d_27506ignoreE
	.align		8
        /*0028*/ 	.dword	_ZN39_INTERNAL_e648e233_4_k_cu_85ebca1d_27504cuda3std3__419piecewise_constructE
	.align		8
        /*0030*/ 	.dword	_ZN39_INTERNAL_e648e233_4_k_cu_85ebca1d_27504cuda3std3__48in_placeE
	.align		8
        /*0038*/ 	.dword	_ZN39_INTERNAL_e648e233_4_k_cu_85ebca1d_27504cuda3std6ranges3__45__cpo4swapE
	.align		8
        /*0040*/ 	.dword	_ZN39_INTERNAL_e648e233_4_k_cu_85ebca1d_27504cuda3std6ranges3__45__cpo9iter_moveE
	.align		8
        /*0048*/ 	.dword	_ZN39_INTERNAL_e648e233_4_k_cu_85ebca1d_27504cute7productE
	.align		8
        /*0050*/ 	.dword	_ZN39_INTERNAL_e648e233_4_k_cu_85ebca1d_27504cute1_E


//--------------------- .text._ZN7cutlass13device_kernelINS_4conv6kernel13ConvUniversalINS1_16ConvProblemShapeILNS1_8OperatorE2ELi3EEENS1_10collective14CollectiveConvINS1_46MainloopSm90TmaGmmaWarpSpecializedImplicitGemmILS5_2ELi14ELi3EN4cute5tupleIJNSA_1CILi1EEESD_SD_EEENS1_36KernelImplicitTmaWarpSpecializedSm90ELi1EEENSB_IJNSC_ILi64EEENSB_IJSH_EEESI_EEENS_6half_tESK_NSA_8TiledMMAINSA_8MMA_AtomIJNSA_4SM904GMMA25MMA_64x64x16_F32F16F16_SSILNSO_5MajorE1ELSQ_1ELNSO_7ScaleInE1ELSR_1EEEEEENSA_6LayoutISE_NSB_IJNSC_ILi0EEESV_SV_EEEEENSB_IJNSA_10UnderscoreESY_SY_EEEEENS7_6detail26Sm90ImplicitGemmTileTraitsINSA_13SM90_TMA_LOADENSA_14ComposedLayoutINSA_7SwizzleILi3ELi4ELi3EEENSA_18smem_ptr_flag_bitsILi16EEENSU_INSB_IJNSB_IJSH_SD_EEENSB_IJNSC_ILi8EEES1A_EEENSB_IJSD_NSC_ILi14EEEEEEEEENSB_IJNSB_IJSD_SV_EEENSB_IJSH_NSC_ILi512EEEEEENSB_IJSV_NSC_ILi4096EEEEEEEEEEEEEvEENS12_INSA_20SM90_TMA_LOAD_IM2COLES1M_vEEEENS_8epilogue10collective6detail29Sm90TmaWarpSpecializedAdapterINS1S_15DefaultEpilogueISK_NSB_IJlNSB_IJSD_lllEEESV_EEES1X_NS1R_6thread17LinearCombinationISK_Li1EffLNS1Y_9ScaleType4KindE0ELNS_15FloatRoundStyleE2ESK_EENS_4gemm15EpilogueDefaultEEEEEvvEEEEvNT_6ParamsE --------------------------
	.section	.text._ZN7cutlass13device_kernelINS_4conv6kernel13ConvUniversalINS1_16ConvProblemShapeILNS1_8OperatorE2ELi3EEENS1_10collective14CollectiveConvINS1_46MainloopSm90TmaGmmaWarpSpecializedImplicitGemmILS5_2ELi14ELi3EN4cute5tupleIJNSA_1CILi1EEESD_SD_EEENS1_36KernelImplicitTmaWarpSpecializedSm90ELi1EEENSB_IJNSC_ILi64EEENSB_IJSH_EEESI_EEENS_6half_tESK_NSA_8TiledMMAINSA_8MMA_AtomIJNSA_4SM904GMMA25MMA_64x64x16_F32F16F16_SSILNSO_5MajorE1ELSQ_1ELNSO_7ScaleInE1ELSR_1EEEEEENSA_6LayoutISE_NSB_IJNSC_ILi0EEESV_SV_EEEEENSB_IJNSA_10UnderscoreESY_SY_EEEEENS7_6detail26Sm90ImplicitGemmTileTraitsINSA_13SM90_TMA_LOADENSA_14ComposedLayoutINSA_7SwizzleILi3ELi4ELi3EEENSA_18smem_ptr_flag_bitsILi16EEENSU_INSB_IJNSB_IJSH_SD_EEENSB_IJNSC_ILi8EEES1A_EEENSB_IJSD_NSC_ILi14EEEEEEEEENSB_IJNSB_IJSD_SV_EEENSB_IJSH_NSC_ILi512EEEEEENSB_IJSV_NSC_ILi4096EEEEEEEEEEEEEvEENS12_INSA_20SM90_TMA_LOAD_IM2COLES1M_vEEEENS_8epilogue10collective6detail29Sm90TmaWarpSpecializedAdapterINS1S_15DefaultEpilogueISK_NSB_IJlNSB_IJSD_lllEEESV_EEES1X_NS1R_6thread17LinearCombinationISK_Li1EffLNS1Y_9ScaleType4KindE0ELNS_15FloatRoundStyleE2ESK_EENS_4gemm15EpilogueDefaultEEEEEvvEEEEvNT_6ParamsE,"ax",@progbits
	.align	128
.text._ZN7cutlass13device_kernelINS_4conv6kernel13ConvUniversalINS1_16ConvProblemShapeILNS1_8OperatorE2ELi3EEENS1_10collective14CollectiveConvINS1_46MainloopSm90TmaGmmaWarpSpecializedImplicitGemmILS5_2ELi14ELi3EN4cute5tupleIJNSA_1CILi1EEESD_SD_EEENS1_36KernelImplicitTmaWarpSpecializedSm90ELi1EEENSB_IJNSC_ILi64EEENSB_IJSH_EEESI_EEENS_6half_tESK_NSA_8TiledMMAINSA_8MMA_AtomIJNSA_4SM904GMMA25MMA_64x64x16_F32F16F16_SSILNSO_5MajorE1ELSQ_1ELNSO_7ScaleInE1ELSR_1EEEEEENSA_6LayoutISE_NSB_IJNSC_ILi0EEESV_SV_EEEEENSB_IJNSA_10UnderscoreESY_SY_EEEEENS7_6detail26Sm90ImplicitGemmTileTraitsINSA_13SM90_TMA_LOADENSA_14ComposedLayoutINSA_7SwizzleILi3ELi4ELi3EEENSA_18smem_ptr_flag_bitsILi16EEENSU_INSB_IJNSB_IJSH_SD_EEENSB_IJNSC_ILi8EEES1A_EEENSB_IJSD_NSC_ILi14EEEEEEEEENSB_IJNSB_IJSD_SV_EEENSB_IJSH_NSC_ILi512EEEEEENSB_IJSV_NSC_ILi4096EEEEEEEEEEEEEvEENS12_INSA_20SM90_TMA_LOAD_IM2COLES1M_vEEEENS_8epilogue10collective6detail29Sm90TmaWarpSpecializedAdapterINS1S_15DefaultEpilogueISK_NSB_IJlNSB_IJSD_lllEEESV_EEES1X_NS1R_6thread17LinearCombinationISK_Li1EffLNS1Y_9ScaleType4KindE0ELNS_15FloatRoundStyleE2ESK_EENS_4gemm15EpilogueDefaultEEEEEvvEEEEvNT_6ParamsE:
        .type           _ZN7cutlass13device_kernelINS_4conv6kernel13ConvUniversalINS1_16ConvProblemShapeILNS1_8OperatorE2ELi3EEENS1_10collective14CollectiveConvINS1_46MainloopSm90TmaGmmaWarpSpecializedImplicitGemmILS5_2ELi14ELi3EN4cute5tupleIJNSA_1CILi1EEESD_SD_EEENS1_36KernelImplicitTmaWarpSpecializedSm90ELi1EEENSB_IJNSC_ILi64EEENSB_IJSH_EEESI_EEENS_6half_tESK_NSA_8TiledMMAINSA_8MMA_AtomIJNSA_4SM904GMMA25MMA_64x64x16_F32F16F16_SSILNSO_5MajorE1ELSQ_1ELNSO_7ScaleInE1ELSR_1EEEEEENSA_6LayoutISE_NSB_IJNSC_ILi0EEESV_SV_EEEEENSB_IJNSA_10UnderscoreESY_SY_EEEEENS7_6detail26Sm90ImplicitGemmTileTraitsINSA_13SM90_TMA_LOADENSA_14ComposedLayoutINSA_7SwizzleILi3ELi4ELi3EEENSA_18smem_ptr_flag_bitsILi16EEENSU_INSB_IJNSB_IJSH_SD_EEENSB_IJNSC_ILi8EEES1A_EEENSB_IJSD_NSC_ILi14EEEEEEEEENSB_IJNSB_IJSD_SV_EEENSB_IJSH_NSC_ILi512EEEEEENSB_IJSV_NSC_ILi4096EEEEEEEEEEEEEvEENS12_INSA_20SM90_TMA_LOAD_IM2COLES1M_vEEEENS_8epilogue10collective6detail29Sm90TmaWarpSpecializedAdapterINS1S_15DefaultEpilogueISK_NSB_IJlNSB_IJSD_lllEEESV_EEES1X_NS1R_6thread17LinearCombinationISK_Li1EffLNS1Y_9ScaleType4KindE0ELNS_15FloatRoundStyleE2ESK_EENS_4gemm15EpilogueDefaultEEEEEvvEEEEvNT_6ParamsE,@function
        .size           _ZN7cutlass13device_kernelINS_4conv6kernel13ConvUniversalINS1_16ConvProblemShapeILNS1_8OperatorE2ELi3EEENS1_10collective14CollectiveConvINS1_46MainloopSm90TmaGmmaWarpSpecializedImplicitGemmILS5_2ELi14ELi3EN4cute5tupleIJNSA_1CILi1EEESD_SD_EEENS1_36KernelImplicitTmaWarpSpecializedSm90ELi1EEENSB_IJNSC_ILi64EEENSB_IJSH_EEESI_EEENS_6half_tESK_NSA_8TiledMMAINSA_8MMA_AtomIJNSA_4SM904GMMA25MMA_64x64x16_F32F16F16_SSILNSO_5MajorE1ELSQ_1ELNSO_7ScaleInE1ELSR_1EEEEEENSA_6LayoutISE_NSB_IJNSC_ILi0EEESV_SV_EEEEENSB_IJNSA_10UnderscoreESY_SY_EEEEENS7_6detail26Sm90ImplicitGemmTileTraitsINSA_13SM90_TMA_LOADENSA_14ComposedLayoutINSA_7SwizzleILi3ELi4ELi3EEENSA_18smem_ptr_flag_bitsILi16EEENSU_INSB_IJNSB_IJSH_SD_EEENSB_IJNSC_ILi8EEES1A_EEENSB_IJSD_NSC_ILi14EEEEEEEEENSB_IJNSB_IJSD_SV_EEENSB_IJSH_NSC_ILi512EEEEEENSB_IJSV_NSC_ILi4096EEEEEEEEEEEEEvEENS12_INSA_20SM90_TMA_LOAD_IM2COLES1M_vEEEENS_8epilogue10collective6detail29Sm90TmaWarpSpecializedAdapterINS1S_15DefaultEpilogueISK_NSB_IJlNSB_IJSD_lllEEESV_EEES1X_NS1R_6thread17LinearCombinationISK_Li1EffLNS1Y_9ScaleType4KindE0ELNS_15FloatRoundStyleE2ESK_EENS_4gemm15EpilogueDefaultEEEEEvvEEEEvNT_6ParamsE,(.L_x_106 - _ZN7cutlass13device_kernelINS_4conv6kernel13ConvUniversalINS1_16ConvProblemShapeILNS1_8OperatorE2ELi3EEENS1_10collective14CollectiveConvINS1_46MainloopSm90TmaGmmaWarpSpecializedImplicitGemmILS5_2ELi14ELi3EN4cute5tupleIJNSA_1CILi1EEESD_SD_EEENS1_36KernelImplicitTmaWarpSpecializedSm90ELi1EEENSB_IJNSC_ILi64EEENSB_IJSH_EEESI_EEENS_6half_tESK_NSA_8TiledMMAINSA_8MMA_AtomIJNSA_4SM904GMMA25MMA_64x64x16_F32F16F16_SSILNSO_5MajorE1ELSQ_1ELNSO_7ScaleInE1ELSR_1EEEEEENSA_6LayoutISE_NSB_IJNSC_ILi0EEESV_SV_EEEEENSB_IJNSA_10UnderscoreESY_SY_EEEEENS7_6detail26Sm90ImplicitGemmTileTraitsINSA_13SM90_TMA_LOADENSA_14ComposedLayoutINSA_7SwizzleILi3ELi4ELi3EEENSA_18smem_ptr_flag_bitsILi16EEENSU_INSB_IJNSB_IJSH_SD_EEENSB_IJNSC_ILi8EEES1A_EEENSB_IJSD_NSC_ILi14EEEEEEEEENSB_IJNSB_IJSD_SV_EEENSB_IJSH_NSC_ILi512EEEEEENSB_IJSV_NSC_ILi4096EEEEEEEEEEEEEvEENS12_INSA_20SM90_TMA_LOAD_IM2COLES1M_vEEEENS_8epilogue10collective6detail29Sm90TmaWarpSpecializedAdapterINS1S_15DefaultEpilogueISK_NSB_IJlNSB_IJSD_lllEEESV_EEES1X_NS1R_6thread17LinearCombinationISK_Li1EffLNS1Y_9ScaleType4KindE0ELNS_15FloatRoundStyleE2ESK_EENS_4gemm15EpilogueDefaultEEEEEvvEEEEvNT_6ParamsE)
        .other          _ZN7cutlass13device_kernelINS_4conv6kernel13ConvUniversalINS1_16ConvProblemShapeILNS1_8OperatorE2ELi3EEENS1_10collective14CollectiveConvINS1_46MainloopSm90TmaGmmaWarpSpecializedImplicitGemmILS5_2ELi14ELi3EN4cute5tupleIJNSA_1CILi1EEESD_SD_EEENS1_36KernelImplicitTmaWarpSpecializedSm90ELi1EEENSB_IJNSC_ILi64EEENSB_IJSH_EEESI_EEENS_6half_tESK_NSA_8TiledMMAINSA_8MMA_AtomIJNSA_4SM904GMMA25MMA_64x64x16_F32F16F16_SSILNSO_5MajorE1ELSQ_1ELNSO_7ScaleInE1ELSR_1EEEEEENSA_6LayoutISE_NSB_IJNSC_ILi0EEESV_SV_EEEEENSB_IJNSA_10UnderscoreESY_SY_EEEEENS7_6detail26Sm90ImplicitGemmTileTraitsINSA_13SM90_TMA_LOADENSA_14ComposedLayoutINSA_7SwizzleILi3ELi4ELi3EEENSA_18smem_ptr_flag_bitsILi16EEENSU_INSB_IJNSB_IJSH_SD_EEENSB_IJNSC_ILi8EEES1A_EEENSB_IJSD_NSC_ILi14EEEEEEEEENSB_IJNSB_IJSD_SV_EEENSB_IJSH_NSC_ILi512EEEEEENSB_IJSV_NSC_ILi4096EEEEEEEEEEEEEvEENS12_INSA_20SM90_TMA_LOAD_IM2COLES1M_vEEEENS_8epilogue10collective6detail29Sm90TmaWarpSpecializedAdapterINS1S_15DefaultEpilogueISK_NSB_IJlNSB_IJSD_lllEEESV_EEES1X_NS1R_6thread17LinearCombinationISK_Li1EffLNS1Y_9ScaleType4KindE0ELNS_15FloatRoundStyleE2ESK_EENS_4gemm15EpilogueDefaultEEEEEvvEEEEvNT_6ParamsE,@"STO_CUDA_ENTRY STV_DEFAULT"
_ZN7cutlass13device_kernelINS_4conv6kernel13ConvUniversalINS1_16ConvProblemShapeILNS1_8OperatorE2ELi3EEENS1_10collective14CollectiveConvINS1_46MainloopSm90TmaGmmaWarpSpecializedImplicitGemmILS5_2ELi14ELi3EN4cute5tupleIJNSA_1CILi1EEESD_SD_EEENS1_36KernelImplicitTmaWarpSpecializedSm90ELi1EEENSB_IJNSC_ILi64EEENSB_IJSH_EEESI_EEENS_6half_tESK_NSA_8TiledMMAINSA_8MMA_AtomIJNSA_4SM904GMMA25MMA_64x64x16_F32F16F16_SSILNSO_5MajorE1ELSQ_1ELNSO_7ScaleInE1ELSR_1EEEEEENSA_6LayoutISE_NSB_IJNSC_ILi0EEESV_SV_EEEEENSB_IJNSA_10UnderscoreESY_SY_EEEEENS7_6detail26Sm90ImplicitGemmTileTraitsINSA_13SM90_TMA_LOADENSA_14ComposedLayoutINSA_7SwizzleILi3ELi4ELi3EEENSA_18smem_ptr_flag_bitsILi16EEENSU_INSB_IJNSB_IJSH_SD_EEENSB_IJNSC_ILi8EEES1A_EEENSB_IJSD_NSC_ILi14EEEEEEEEENSB_IJNSB_IJSD_SV_EEENSB_IJSH_NSC_ILi512EEEEEENSB_IJSV_NSC_ILi4096EEEEEEEEEEEEEvEENS12_INSA_20SM90_TMA_LOAD_IM2COLES1M_vEEEENS_8epilogue10collective6detail29Sm90TmaWarpSpecializedAdapterINS1S_15DefaultEpilogueISK_NSB_IJlNSB_IJSD_lllEEESV_EEES1X_NS1R_6thread17LinearCombinationISK_Li1EffLNS1Y_9ScaleType4KindE0ELNS_15FloatRoundStyleE2ESK_EENS_4gemm15EpilogueDefaultEEEEEvvEEEEvNT_6ParamsE:
[----:B------:R-:W-:Y:S01]  /*0000*/  LDC R1, c[0x0][0x28] ;  /* 0x00000a00ff017b82 */ /* 0x000fe20000000800 */
[----:B------:R-:W0:Y:S01]  /*0010*/  S2R R7, SR_TID.X ;  /* 0x0000000000077919 */ /* 0x000e220000002100 */
[----:B------:R-:W-:Y:S01]  /*0020*/  ELECT P0, URZ, PT ;  /* 0x00000000003f782f */ /* 0x000fe20003800000 */
[----:B------:R-:W-:Y:S01]  /*0030*/  BSSY B0, `(.L_x_0) ;  /* 0x000000f000007945 */ /* 0x000fe20003800000 */
[--C-:B0-----:R-:W-:Y:S02]  /*0040*/  SHF.R.U32.HI R0, RZ, 0x5, R7.reuse ;  /* 0x00000005ff007819 */ /* 0x101fe40000011607 */
[----:B------:R-:W-:-:S03]  /*0050*/  SHF.R.U32.HI R8, RZ, 0x7, R7 ;  /* 0x00000007ff087819 */ /* 0x000fc60000011607 */
[----:B------:R-:W0:Y:S04]  /*0060*/  SHFL.IDX PT, R9, R0, RZ, 0x1f ;  /* 0x00001fff00097589 */ /* 0x000e2800000e0000 */
[----:B------:R-:W1:Y:S01]  /*0070*/  SHFL.IDX PT, R8, R8, RZ, 0x1f ;  /* 0x00001fff08087589 */ /* 0x000e6200000e0000 */
[----:B0-----:R-:W-:-:S13]  /*0080*/  ISETP.NE.OR P0, PT, R9, RZ, !P0 ;  /* 0x000000ff0900720c */ /* 0x001fda0004705670 */
[----:B-1----:R-:W-:Y:S05]  /*0090*/  @P0 BRA `(.L_x_1) ;  /* 0x0000000000200947 */ /* 0x002fea0003800000 */
[----:B------:R-:W-:Y:S02]  /*00a0*/  ULDC.64 UR4, c[0x0][0x198] ;  /* 0x0000660000047ab9 */ /* 0x000fe40000000a00 */
[----:B------:R-:W-:Y:S02]  /*00b0*/  UIADD3 UR6, UP0, UR4, 0xf0, URZ ;  /* 0x000000f004067890 */ /* 0x000fe4000ff1e03f */
[----:B------:R-:W-:Y:S02]  /*00c0*/  UIADD3 UR4, UP1, UR4, 0x1f0, URZ ;  /* 0x000001f004047890 */ /* 0x000fe4000ff3e03f */
[----:B------:R-:W-:Y:S02]  /*00d0*/  UIADD3.X UR7, URZ, UR5, URZ, UP0, !UPT ;  /* 0x000000053f077290 */ /* 0x000fe400087fe43f */
[----:B------:R-:W-:-:S07]  /*00e0*/  UIADD3.X UR5, URZ, UR5, URZ, UP1, !UPT ;  /* 0x000000053f057290 */ /* 0x000fce0008ffe43f */
[----:B------:R0:W-:Y:S02]  /*00f0*/  UTMACCTL.PF [UR6] ;  /* 0x00000000060079b9 */ /* 0x0001e40008040000 */
[----:B------:R0:W-:Y:S02]  /*0100*/  UTMACCTL.PF [UR4] ;  /* 0x00000000040079b9 */ /* 0x0001e40008040000 */
[----:B0-----:R-:W-:Y:S01]  /*0110*/  NOP ;  /* 0x0000000000007918 */ /* 0x001fe20000000000 */
.L_x_1:
[----:B------:R-:W-:Y:S05]  /*0120*/  BSYNC B0 ;  /* 0x0000000000007941 */ /* 0x000fea0003800000 */
.L_x_0:
[----:B------:R-:W0:Y:S01]  /*0130*/  SHFL.IDX PT, R0, R0, RZ, 0x1f ;  /* 0x00001fff00007589 */ /* 0x000e2200000e0000 */
[----:B------:R-:W-:-:S04]  /*0140*/  SHF.R.S32.HI R2, RZ, 0x1f, R9 ;  /* 0x0000001fff027819 */ /* 0x000fc80000011409 */
[----:B------:R-:W-:Y:S02]  /*0150*/  LEA.HI R2, R2, R9, RZ, 0x2 ;  /* 0x0000000902027211 */ /* 0x000fe400078f10ff */
[----:B0-----:R-:W-:-:S13]  /*0160*/  ISETP.NE.AND P0, PT, R0, RZ, PT ;  /* 0x000000ff0000720c */ /* 0x001fda0003f05270 */
[----:B------:R-:W-:Y:S05]  /*0170*/  @P0 BRA `(.L_x_2) ;  /* 0x0000000000b40947 */ /* 0x000fea0003800000 */
[----:B------:R-:W-:Y:S01]  /*0180*/  ELECT P0, URZ, PT ;  /* 0x00000000003f782f */ /* 0x000fe20003800000 */
[----:B------:R-:W-:-:S12]  /*0190*/  BSSY B0, `(.L_x_2) ;  /* 0x000002b000007945 */ /* 0x000fd80003800000 */
[----:B------:R-:W-:Y:S05]  /*01a0*/  @!P0 BRA `(.L_x_3) ;  /* 0x0000000000a48947 */ /* 0x000fea0003800000 */
[----:B------:R-:W0:Y:S01]  /*01b0*/  S2UR UR8, SR_CgaCtaId ;  /* 0x00000000000879c3 */ /* 0x000e220000008800 */
[----:B------:R-:W-:Y:S01]  /*01c0*/  UMOV UR4, 0x400 ;  /* 0x0000040000047882 */ /* 0x000fe20000000000 */
[----:B------:R-:W-:Y:S01]  /*01d0*/  UMOV UR5, 0x1 ;  /* 0x0000000100057882 */ /* 0x000fe20000000000 */
[----:B------:R-:W-:Y:S02]  /*01e0*/  UMOV UR6, 0x80 ;  /* 0x0000008000067882 */ /* 0x000fe40000000000 */
[----:B------:R-:W-:-:S04]  /*01f0*/  UIADD3 UR6, -UR6, 0x100000, URZ ;  /* 0x0010000006067890 */ /* 0x000fc8000fffe13f */
[----:B------:R-:W-:Y:S02]  /*0200*/  USHF.L.U32 UR7, UR6, 0xb, URZ ;  /* 0x0000000b06077899 */ /* 0x000fe4000800063f */
[----:B------:R-:W-:Y:S02]  /*0210*/  USHF.L.U32 UR6, UR6, 0x1, URZ ;  /* 0x0000000106067899 */ /* 0x000fe4000800063f */
[----:B0-----:R-:W-:Y:S02]  /*0220*/  ULEA UR8, UR8, UR4, 0x18 ;  /* 0x0000000408087291 */ /* 0x001fe4000f8ec03f */
[----:B------:R-:W-:-:S04]  /*0230*/  UIADD3 UR4, -UR5, 0x100000, URZ ;  /* 0x0010000005047890 */ /* 0x000fc8000fffe13f */
[----:B------:R-:W-:Y:S02]  /*0240*/  USHF.L.U32 UR5, UR4, 0xb, URZ ;  /* 0x0000000b04057899 */ /* 0x000fe4000800063f */
[----:B------:R-:W-:Y:S01]  /*0250*/  USHF.L.U32 UR4, UR4, 0x1, URZ ;  /* 0x0000000104047899 */ /* 0x000fe2000800063f */
[----:B------:R-:W0:Y:S11]  /*0260*/  FENCE.VIEW.ASYNC.S ;  /* 0x00000000000073c6 */ /* 0x000e360000000000 */
[----:B0-----:R0:W1:Y:S01]  /*0270*/  SYNCS.EXCH.64 URZ, [UR8+0x38000], UR4 ;  /* 0x03800004083f75b2 */ /* 0x0010620008000100 */
[----:B------:R0:W2:Y:S01]  /*0280*/  SYNCS.EXCH.64 URZ, [UR8+0x38070], UR6 ;  /* 0x03807006083f75b2 */ /* 0x0000a20008000100 */
[----:B------:R0:W3:Y:S01]  /*0290*/  SYNCS.EXCH.64 URZ, [UR8+0x38008], UR4 ;  /* 0x03800804083f75b2 */ /* 0x0000e20008000100 */
[----:B------:R0:W4:Y:S01]  /*02a0*/  SYNCS.EXCH.64 URZ, [UR8+0x38078], UR6 ;  /* 0x03807806083f75b2 */ /* 0x0001220008000100 */
[----:B------:R0:W0:Y:S01]  /*02b0*/  SYNCS.EXCH.64 URZ, [UR8+0x38010], UR4 ;  /* 0x03801004083f75b2 */ /* 0x0000220008000100 */
        /* <DEDUP_REMOVED lines=23> */
[----:B-1234-:R-:W-:Y:S01]  /*0430*/  NOP ;  /* 0x0000000000007918 */ /* 0x01efe20000000000 */
.L_x_3:
[----:B0-----:R-:W-:Y:S05]  /*0440*/  BSYNC B0 ;  /* 0x0000000000007941 */ /* 0x001fea0003800000 */
.L_x_2:
[----:B------:R-:W-:Y:S01]  /*0450*/  ULDC.64 UR4, c[0x0][0x618] ;  /* 0x0001860000047ab9 */ /* 0x000fe20000000a00 */
[----:B------:R-:W-:Y:S01]  /*0460*/  LOP3.LUT R2, R2, 0xfffffffc, RZ, 0xc0, !PT ;  /* 0xfffffffc02027812 */ /* 0x000fe200078ec0ff */
[----:B------:R-:W-:Y:S01]  /*0470*/  NOP ;  /* 0x0000000000007918 */ /* 0x000fe20000000000 */
[----:B------:R-:W-:Y:S01]  /*0480*/  ISETP.NE.U32.AND P0, PT, RZ, UR4, PT ;  /* 0x00000004ff007c0c */ /* 0x000fe2000bf05070 */
[----:B------:R-:W-:Y:S01]  /*0490*/  NOP ;  /* 0x0000000000007918 */ /* 0x000fe20000000000 */
[----:B------:R-:W-:Y:S01]  /*04a0*/  BAR.SYNC.DEFER_BLOCKING 0x0 ;  /* 0x0000000000007b1d */ /* 0x000fe20000010000 */
[----:B------:R-:W-:Y:S01]  /*04b0*/  IMAD.IADD R9, R9, 0x1, -R2 ;  /* 0x0000000109097824 */ /* 0x000fe200078e0a02 */
[----:B------:R-:W-:Y:S02]  /*04c0*/  ISETP.NE.AND.EX P0, PT, RZ, UR5, PT, P0 ;  /* 0x00000005ff007c0c */ /* 0x000fe4000bf05300 */
[C---:B------:R-:W-:Y:S02]  /*04d0*/  ISETP.NE.AND P2, PT, R8.reuse, 0x1, PT ;  /* 0x000000010800780c */ /* 0x040fe40003f45270 */
[----:B------:R-:W-:Y:S01]  /*04e0*/  LOP3.LUT P1, RZ, R8, R9, RZ, 0xfc, !PT ;  /* 0x0000000908ff7212 */ /* 0x000fe2000782fcff */
[----:B------:R-:W-:-:S03]  /*04f0*/  ULDC.64 UR12, c[0x0][0x208] ;  /* 0x00008200000c7ab9 */ /* 0x000fc60000000a00 */
[----:B------:R-:W-:-:S04]  /*0500*/  SEL R4, RZ, 0x1, P1 ;  /* 0x00000001ff047807 */ /* 0x000fc80000800000 */
[----:B------:R-:W-:Y:S01]  /*0510*/  SEL R4, R4, 0x2, P2 ;  /* 0x0000000204047807 */ /* 0x000fe20001000000 */
[----:B------:R-:W-:Y:S06]  /*0520*/  @!P0 BRA `(.L_x_4) ;  /* 0x00000000001c8947 */ /* 0x000fec0003800000 */
[----:B------:R-:W0:Y:S02]  /*0530*/  LDC.64 R2, c[0x0][0x618] ;  /* 0x00018600ff027b82 */ /* 0x000e240000000a00 */
[----:B0-----:R-:W2:Y:S02]  /*0540*/  LDG.E.64 R2, desc[UR12][R2.64] ;  /* 0x0000000c02027981 */ /* 0x001ea4000c1e1b00 */
[----:B--2---:R-:W-:-:S04]  /*0550*/  ISETP.NE.U32.AND P0, PT, R2, RZ, PT ;  /* 0x000000ff0200720c */ /* 0x004fc80003f05070 */
[----:B------:R-:W-:-:S13]  /*0560*/  ISETP.NE.AND.EX P0, PT, R3, RZ, PT, P0 ;  /* 0x000000ff0300720c */ /* 0x000fda0003f05300 */
[----:B------:R-:W-:Y:S05]  /*0570*/  @!P0 BRA `(.L_x_4) ;  /* 0x0000000000088947 */ /* 0x000fea0003800000 */
[----:B------:R2:W5:Y:S01]  /*0580*/  LD.E R0, desc[UR12][R2.64] ;  /* 0x0000000c02007980 */ /* 0x000562000c101900 */
[----:B------:R-:W-:Y:S05]  /*0590*/  BRA `(.L_x_5) ;  /* 0x0000000000207947 */ /* 0x000fea0003800000 */
.L_x_4:
[----:B------:R-:W-:Y:S02]  /*05a0*/  ULDC.64 UR4, c[0x0][0x608] ;  /* 0x0001820000047ab9 */ /* 0x000fe40000000a00 */
[----:B------:R-:W-:-:S04]  /*05b0*/  ISETP.NE.U32.AND P0, PT, RZ, UR4, PT ;  /* 0x00000004ff007c0c */ /* 0x000fc8000bf05070 */
[----:B------:R-:W-:-:S13]  /*05c0*/  ISETP.NE.AND.EX P0, PT, RZ, UR5, PT, P0 ;  /* 0x00000005ff007c0c */ /* 0x000fda000bf05300 */
[----:B------:R-:W-:Y:S05]  /*05d0*/  @!P0 BRA `(.L_x_6) ;  /* 0x00000000000c8947 */ /* 0x000fea0003800000 */
[----:B------:R-:W0:Y:S02]  /*05e0*/  LDC.64 R2, c[0x0][0x608] ;  /* 0x00018200ff027b82 */ /* 0x000e240000000a00 */
[----:B0-----:R0:W5:Y:S01]  /*05f0*/  LDG.E R0, desc[UR12][R2.64] ;  /* 0x0000000c02007981 */ /* 0x001162000c1e1900 */
[----:B------:R-:W-:Y:S05]  /*0600*/  BRA `(.L_x_5) ;  /* 0x0000000000047947 */ /* 0x000fea0003800000 */
.L_x_6:
[----:B------:R-:W1:Y:S02]  /*0610*/  LDC R0, c[0x0][0x600] ;  /* 0x00018000ff007b82 */ /* 0x000e640000000800 */
.L_x_5:
[----:B------:R-:W-:Y:S02]  /*0620*/  ULDC.64 UR4, c[0x0][0x620] ;  /* 0x0001880000047ab9 */ /* 0x000fe40000000a00 */
[----:B------:R-:W-:-:S04]  /*0630*/  ISETP.NE.U32.AND P0, PT, RZ, UR4, PT ;  /* 0x00000004ff007c0c */ /* 0x000fc8000bf05070 */
[----:B------:R-:W-:-:S13]  /*0640*/  ISETP.NE.AND.EX P0, PT, RZ, UR5, PT, P0 ;  /* 0x00000005ff007c0c */ /* 0x000fda000bf05300 */
[----:B------:R-:W-:Y:S05]  /*0650*/  @!P0 BRA `(.L_x_7) ;  /* 0x00000000001c8947 */ /* 0x000fea0003800000 */
[----:B0-2---:R-:W0:Y:S02]  /*0660*/  LDC.64 R2, c[0x0][0x620] ;  /* 0x00018800ff027b82 */ /* 0x005e240000000a00 */
[----:B0-----:R-:W2:Y:S02]  /*0670*/  LDG.E.64 R2, desc[UR12][R2.64] ;  /* 0x0000000c02027981 */ /* 0x001ea4000c1e1b00 */
[----:B--2---:R-:W-:-:S04]  /*0680*/  ISETP.NE.U32.AND P0, PT, R2, RZ, PT ;  /* 0x000000ff0200720c */ /* 0x004fc80003f05070 */
[----:B------:R-:W-:-:S13]  /*0690*/  ISETP.NE.AND.EX P0, PT, R3, RZ, PT, P0 ;  /* 0x000000ff0300720c */ /* 0x000fda0003f05300 */
[----:B------:R-:W-:Y:S05]  /*06a0*/  @!P0 BRA `(.L_x_7) ;  /* 0x0000000000088947 */ /* 0x000fea0003800000 */
[----:B------:R3:W5:Y:S01]  /*06b0*/  LD.E R2, desc[UR12][R2.64] ;  /* 0x0000000c02027980 */ /* 0x000762000c101900 */
[----:B------:R-:W-:Y:S05]  /*06c0*/  BRA `(.L_x_8) ;  /* 0x0000000000207947 */ /* 0x000fea0003800000 */
.L_x_7:
[----:B------:R-:W-:Y:S02]  /*06d0*/  ULDC.64 UR4, c[0x0][0x610] ;  /* 0x0001840000047ab9 */ /* 0x000fe40000000a00 */
[----:B------:R-:W-:-:S04]  /*06e0*/  ISETP.NE.U32.AND P0, PT, RZ, UR4, PT ;  /* 0x00000004ff007c0c */ /* 0x000fc8000bf05070 */
[----:B------:R-:W-:-:S13]  /*06f0*/  ISETP.NE.AND.EX P0, PT, RZ, UR5, PT, P0 ;  /* 0x00000005ff007c0c */ /* 0x000fda000bf05300 */
[----:B------:R-:W-:Y:S05]  /*0700*/  @!P0 BRA `(.L_x_9) ;  /* 0x00000000000c8947 */ /* 0x000fea0003800000 */
[----:B0-2---:R-:W0:Y:S02]  /*0710*/  LDC.64 R2, c[0x0][0x610] ;  /* 0x00018400ff027b82 */ /* 0x005e240000000a00 */
[----:B0-----:R2:W5:Y:S01]  /*0720*/  LDG.E R2, desc[UR12][R2.64] ;  /* 0x0000000c02027981 */ /* 0x001562000c1e1900 */
[----:B------:R-:W-:Y:S05]  /*0730*/  BRA `(.L_x_8) ;  /* 0x0000000000047947 */ /* 0x000fea0003800000 */
.L_x_9:
[----:B0-2---:R-:W0:Y:S02]  /*0740*/  LDC R2, c[0x0][0x604] ;  /* 0x00018100ff027b82 */ /* 0x005e240000000800 */
.L_x_8:
[----:B--23--:R-:W2:Y:S01]  /*0750*/  LDC R3, c[0x0][0x4d8] ;  /* 0x00013600ff037b82 */ /* 0x00cea20000000800 */
[----:B------:R-:W3:Y:S07]  /*0760*/  S2R R11, SR_CTAID.Y ;  /* 0x00000000000b7919 */ /* 0x000eee0000002600 */
[----:B------:R-:W4:Y:S08]  /*0770*/  LDC R5, c[0x0][0x4dc] ;  /* 0x00013700ff057b82 */ /* 0x000f300000000800 */
[----:B------:R-:W1:Y:S01]  /*0780*/  LDC R22, c[0x0][0x4e0] ;  /* 0x00013800ff167b82 */ /* 0x000e620000000800 */
[----:B--2---:R-:W-:-:S05]  /*0790*/  VIADD R3, R3, 0x3f ;  /* 0x0000003f03037836 */ /* 0x004fca0000000000 */
[----:B------:R-:W-:Y:S02]  /*07a0*/  SHF.R.S32.HI R6, RZ, 0x1f, R3 ;  /* 0x0000001fff067819 */ /* 0x000fe40000011403 */
[----:B----4-:R-:W-:Y:S02]  /*07b0*/  IABS R16, R5 ;  /* 0x0000000500107213 */ /* 0x010fe40000000000 */
[----:B------:R-:W-:Y:S02]  /*07c0*/  LEA.HI R6, R6, R3, RZ, 0x6 ;  /* 0x0000000306067211 */ /* 0x000fe400078f30ff */
[----:B---3--:R-:W-:Y:S01]  /*07d0*/  IABS R18, R11 ;  /* 0x0000000b00127213 */ /* 0x008fe20000000000 */
[----:B------:R-:W2:Y:S01]  /*07e0*/  I2F.RP R14, R16 ;  /* 0x00000010000e7306 */ /* 0x000ea20000209400 */
[----:B------:R-:W-:-:S04]  /*07f0*/  SHF.R.S32.HI R6, RZ, 0x6, R6 ;  /* 0x00000006ff067819 */ /* 0x000fc80000011406 */
[----:B------:R-:W-:-:S04]  /*0800*/  IABS R15, R6 ;  /* 0x00000006000f7213 */ /* 0x000fc80000000000 */
[----:B------:R-:W3:Y:S08]  /*0810*/  I2F.RP R3, R15 ;  /* 0x0000000f00037306 */ /* 0x000ef00000209400 */
[----:B--2---:R-:W-:Y:S08]  /*0820*/  MUFU.RCP R14, R14 ;  /* 0x0000000e000e7308 */ /* 0x004ff00000001000 */
[----:B---3--:R-:W2:Y:S02]  /*0830*/  MUFU.RCP R3, R3 ;  /* 0x0000000300037308 */ /* 0x008ea40000001000 */
[----:B--2---:R-:W-:Y:S01]  /*0840*/  VIADD R12, R3, 0xffffffe ;  /* 0x0ffffffe030c7836 */ /* 0x004fe20000000000 */
[----:B------:R-:W-:-:S05]  /*0850*/  IABS R3, R6 ;  /* 0x0000000600037213 */ /* 0x000fca0000000000 */
[----:B------:R2:W3:Y:S02]  /*0860*/  F2I.FTZ.U32.TRUNC.NTZ R13, R12 ;  /* 0x0000000c000d7305 */ /* 0x0004e4000021f000 */
[----:B--2---:R-:W-:Y:S02]  /*0870*/  IMAD.MOV.U32 R12, RZ, RZ, RZ ;  /* 0x000000ffff0c7224 */ /* 0x004fe400078e00ff */
[----:B---3--:R-:W-:-:S04]  /*0880*/  IMAD.MOV R10, RZ, RZ, -R13 ;  /* 0x000000ffff0a7224 */ /* 0x008fc800078e0a0d */
[----:B------:R-:W-:Y:S02]  /*0890*/  IMAD R17, R10, R15, RZ ;  /* 0x0000000f0a117224 */ /* 0x000fe400078e02ff */
[----:B------:R-:W-:Y:S02]  /*08a0*/  IMAD.MOV.U32 R10, RZ, RZ, R18 ;  /* 0x000000ffff0a7224 */ /* 0x000fe400078e0012 */
[----:B------:R-:W-:-:S04]  /*08b0*/  IMAD.HI.U32 R13, R13, R17, R12 ;  /* 0x000000110d0d7227 */ /* 0x000fc800078e000c */
[----:B------:R-:W-:Y:S02]  /*08c0*/  IMAD.MOV R12, RZ, RZ, -R3 ;  /* 0x000000ffff0c7224 */ /* 0x000fe400078e0a03 */
[----:B------:R-:W-:-:S04]  /*08d0*/  IMAD.HI.U32 R3, R13, R10, RZ ;  /* 0x0000000a0d037227 */ /* 0x000fc800078e00ff */
[----:B------:R-:W-:Y:S02]  /*08e0*/  IMAD R10, R3, R12, R10 ;  /* 0x0000000c030a7224 */ /* 0x000fe400078e020a */
[----:B------:R-:W-:-:S03]  /*08f0*/  VIADD R12, R14, 0xffffffe ;  /* 0x0ffffffe0e0c7836 */ /* 0x000fc60000000000 */
[----:B------:R-:W-:Y:S01]  /*0900*/  ISETP.GT.U32.AND P1, PT, R15, R10, PT ;  /* 0x0000000a0f00720c */ /* 0x000fe20003f24070 */
[----:B------:R2:W3:Y:S02]  /*0910*/  F2I.FTZ.U32.TRUNC.NTZ R13, R12 ;  /* 0x0000000c000d7305 */ /* 0x0004e4000021f000 */
[----:B--2---:R-:W-:-:S10]  /*0920*/  IMAD.MOV.U32 R12, RZ, RZ, RZ ;  /* 0x000000ffff0c7224 */ /* 0x004fd400078e00ff */
[----:B------:R-:W-:Y:S02]  /*0930*/  @!P1 IMAD.IADD R10, R10, 0x1, -R15 ;  /* 0x000000010a0a9824 */ /* 0x000fe400078e0a0f */
[----:B------:R-:W-:Y:S01]  /*0940*/  @!P1 VIADD R3, R3, 0x1 ;  /* 0x0000000103039836 */ /* 0x000fe20000000000 */
[----:B------:R-:W-:Y:S02]  /*0950*/  ISETP.NE.AND P1, PT, R6, RZ, PT ;  /* 0x000000ff0600720c */ /* 0x000fe40003f25270 */
[----:B------:R-:W-:Y:S02]  /*0960*/  ISETP.GE.U32.AND P0, PT, R10, R15, PT ;  /* 0x0000000f0a00720c */ /* 0x000fe40003f06070 */
[----:B------:R-:W-:Y:S02]  /*0970*/  LOP3.LUT R10, R11, R6, RZ, 0x3c, !PT ;  /* 0x000000060b0a7212 */ /* 0x000fe400078e3cff */
[----:B-1----:R-:W-:Y:S02]  /*0980*/  IABS R15, R22 ;  /* 0x00000016000f7213 */ /* 0x002fe40000000000 */
[----:B------:R-:W-:-:S07]  /*0990*/  ISETP.GE.AND P2, PT, R10, RZ, PT ;  /* 0x000000ff0a00720c */ /* 0x000fce0003f46270 */
[----:B------:R-:W-:-:S04]  /*09a0*/  @P0 VIADD R3, R3, 0x1 ;  /* 0x0000000103030836 */ /* 0x000fc80000000000 */
[----:B------:R-:W-:Y:S02]  /*09b0*/  IMAD.MOV.U32 R18, RZ, RZ, R3 ;  /* 0x000000ffff127224 */ /* 0x000fe400078e0003 */
[----:B---3--:R-:W-:Y:S02]  /*09c0*/  IMAD.MOV R3, RZ, RZ, -R13 ;  /* 0x000000ffff037224 */ /* 0x008fe400078e0a0d */
[----:B------:R-:W-:Y:S01]  /*09d0*/  @!P2 IMAD.MOV R18, RZ, RZ, -R18 ;  /* 0x000000ffff12a224 */ /* 0x000fe200078e0a12 */
[----:B------:R-:W-:Y:S01]  /*09e0*/  @!P1 LOP3.LUT R18, RZ, R6, RZ, 0x33, !PT ;  /* 0x00000006ff129212 */ /* 0x000fe200078e33ff */
[----:B------:R-:W-:-:S03]  /*09f0*/  IMAD R3, R3, R16, RZ ;  /* 0x0000001003037224 */ /* 0x000fc600078e02ff */
[----:B------:R-:W-:Y:S01]  /*0a00*/  IABS R10, R18 ;  /* 0x00000012000a7213 */ /* 0x000fe20000000000 */
[----:B------:R-:W-:-:S04]  /*0a10*/  IMAD.HI.U32 R12, R13, R3, R12 ;  /* 0x000000030d0c7227 */ /* 0x000fc800078e000c */
[----:B------:R-:W-:Y:S02]  /*0a20*/  IMAD.MOV.U32 R3, RZ, RZ, R10 ;  /* 0x000000ffff037224 */ /* 0x000fe400078e000a */
[----:B------:R-:W1:Y:S02]  /*0a30*/  I2F.RP R10, R15 ;  /* 0x0000000f000a7306 */ /* 0x000e640000209400 */
[----:B------:R-:W-:-:S04]  /*0a40*/  IMAD.HI.U32 R12, R12, R3, RZ ;  /* 0x000000030c0c7227 */ /* 0x000fc800078e00ff */
[----:B------:R-:W-:-:S04]  /*0a50*/  IMAD.MOV R13, RZ, RZ, -R12 ;  /* 0x000000ffff0d7224 */ /* 0x000fc800078e0a0c */
[C---:B------:R-:W-:Y:S01]  /*0a60*/  IMAD R3, R16.reuse, R13, R3 ;  /* 0x0000000d10037224 */ /* 0x040fe200078e0203 */
[----:B-1----:R-:W1:Y:S04]  /*0a70*/  MUFU.RCP R10, R10 ;  /* 0x0000000a000a7308 */ /* 0x002e680000001000 */
[----:B------:R-:W-:-:S13]  /*0a80*/  ISETP.GT.U32.AND P1, PT, R16, R3, PT ;  /* 0x000000031000720c */ /* 0x000fda0003f24070 */
[----:B------:R-:W-:Y:S02]  /*0a90*/  @!P1 IMAD.IADD R3, R3, 0x1, -R16 ;  /* 0x0000000103039824 */ /* 0x000fe400078e0a10 */
[----:B------:R-:W-:Y:S01]  /*0aa0*/  @!P1 VIADD R12, R12, 0x1 ;  /* 0x000000010c0c9836 */ /* 0x000fe20000000000 */
[----:B------:R-:W-:Y:S01]  /*0ab0*/  ISETP.NE.AND P1, PT, R5, RZ, PT ;  /* 0x000000ff0500720c */ /* 0x000fe20003f25270 */
[----:B-1----:R-:W-:Y:S01]  /*0ac0*/  VIADD R13, R10, 0xffffffe ;  /* 0x0ffffffe0a0d7836 */ /* 0x002fe20000000000 */
[----:B------:R-:W-:Y:S02]  /*0ad0*/  ISETP.GE.U32.AND P0, PT, R3, R16, PT ;  /* 0x000000100300720c */ /* 0x000fe40003f06070 */
[----:B------:R-:W-:Y:S01]  /*0ae0*/  LOP3.LUT R3, R18, R5, RZ, 0x3c, !PT ;  /* 0x0000000512037212 */ /* 0x000fe200078e3cff */
[----:B------:R-:W1:Y:S02]  /*0af0*/  LDC R16, c[0x0][0x294] ;  /* 0x0000a500ff107b82 */ /* 0x000e640000000800 */
[----:B------:R-:W2:Y:S01]  /*0b00*/  F2I.FTZ.U32.TRUNC.NTZ R13, R13 ;  /* 0x0000000d000d7305 */ /* 0x000ea2000021f000 */
[----:B------:R-:W-:-:S07]  /*0b10*/  ISETP.GE.AND P2, PT, R3, RZ, PT ;  /* 0x000000ff0300720c */ /* 0x000fce0003f46270 */
[----:B------:R-:W-:-:S04]  /*0b20*/  @P0 VIADD R12, R12, 0x1 ;  /* 0x000000010c0c0836 */ /* 0x000fc80000000000 */
[----:B------:R-:W-:Y:S02]  /*0b30*/  IMAD.MOV.U32 R17, RZ, RZ, R12 ;  /* 0x000000ffff117224 */ /* 0x000fe400078e000c */
[----:B------:R-:W-:Y:S02]  /*0b40*/  IMAD.MOV.U32 R12, RZ, RZ, RZ ;  /* 0x000000ffff0c7224 */ /* 0x000fe400078e00ff */
[----:B--2---:R-:W-:Y:S02]  /*0b50*/  IMAD.MOV R10, RZ, RZ, -R13 ;  /* 0x000000ffff0a7224 */ /* 0x004fe400078e0a0d */
[----:B------:R-:W-:Y:S01]  /*0b60*/  @!P2 IMAD.MOV R17, RZ, RZ, -R17 ;  /* 0x000000ffff11a224 */ /* 0x000fe200078e0a11 */
[----:B------:R-:W-:Y:S01]  /*0b70*/  @!P1 LOP3.LUT R17, RZ, R5, RZ, 0x33, !PT ;  /* 0x00000005ff119212 */ /* 0x000fe200078e33ff */
[----:B------:R-:W-:-:S03]  /*0b80*/  IMAD R3, R10, R15, RZ ;  /* 0x0000000f0a037224 */ /* 0x000fc600078e02ff */
[----:B------:R-:W-:Y:S01]  /*0b90*/  IABS R10, R17 ;  /* 0x00000011000a7213 */ /* 0x000fe20000000000 */
[----:B------:R-:W-:-:S04]  /*0ba0*/  IMAD.HI.U32 R12, R13, R3, R12 ;  /* 0x000000030d0c7227 */ /* 0x000fc800078e000c */
[----:B------:R-:W-:Y:S02]  /*0bb0*/  IMAD.MOV R14, RZ, RZ, -R17 ;  /* 0x000000ffff0e7224 */ /* 0x000fe400078e0a11 */
[----:B------:R-:W-:-:S04]  /*0bc0*/  IMAD.HI.U32 R3, R12, R10, RZ ;  /* 0x0000000a0c037227 */ /* 0x000fc800078e00ff */
[----:B------:R-:W-:Y:S02]  /*0bd0*/  IMAD.MOV R12, RZ, RZ, -R3 ;  /* 0x000000ffff0c7224 */ /* 0x000fe400078e0a03 */
[----:B------:R-:W-:Y:S02]  /*0be0*/  IMAD R5, R5, R14, R18 ;  /* 0x0000000e05057224 */ /* 0x000fe400078e0212 */
[----:B------:R-:W-:Y:S02]  /*0bf0*/  IMAD R10, R15, R12, R10 ;  /* 0x0000000c0f0a7224 */ /* 0x000fe400078e020a */
[----:B------:R-:W-:-:S03]  /*0c00*/  IMAD.MOV R12, RZ, RZ, -R18 ;  /* 0x000000ffff0c7224 */ /* 0x000fc600078e0a12 */
[----:B------:R-:W-:Y:S01]  /*0c10*/  ISETP.GT.U32.AND P1, PT, R15, R10, PT ;  /* 0x0000000a0f00720c */ /* 0x000fe20003f24070 */
[----:B------:R-:W-:-:S12]  /*0c20*/  IMAD R6, R6, R12, R11 ;  /* 0x0000000c06067224 */ /* 0x000fd800078e020b */
[----:B------:R-:W-:Y:S02]  /*0c30*/  @!P1 IMAD.IADD R10, R10, 0x1, -R15 ;  /* 0x000000010a0a9824 */ /* 0x000fe400078e0a0f */
[----:B------:R-:W-:Y:S01]  /*0c40*/  @!P1 VIADD R3, R3, 0x1 ;  /* 0x0000000103039836 */ /* 0x000fe20000000000 */
[----:B------:R-:W-:Y:S02]  /*0c50*/  ISETP.NE.AND P1, PT, R22, RZ, PT ;  /* 0x000000ff1600720c */ /* 0x000fe40003f25270 */
[----:B------:R-:W-:Y:S02]  /*0c60*/  ISETP.GE.U32.AND P0, PT, R10, R15, PT ;  /* 0x0000000f0a00720c */ /* 0x000fe40003f06070 */
[----:B------:R-:W-:-:S04]  /*0c70*/  LOP3.LUT R10, R17, R22, RZ, 0x3c, !PT ;  /* 0x00000016110a7212 */ /* 0x000fc800078e3cff */
[----:B------:R-:W-:Y:S01]  /*0c80*/  ISETP.GE.AND P2, PT, R10, RZ, PT ;  /* 0x000000ff0a00720c */ /* 0x000fe20003f46270 */
[----:B-1----:R-:W-:-:S05]  /*0c90*/  VIADD R10, R16, 0x3f ;  /* 0x0000003f100a7836 */ /* 0x002fca0000000000 */
[----:B------:R-:W-:Y:S01]  /*0ca0*/  SHF.R.S32.HI R13, RZ, 0x1f, R10 ;  /* 0x0000001fff0d7819 */ /* 0x000fe2000001140a */
[----:B------:R-:W-:Y:S01]  /*0cb0*/  @P0 VIADD R3, R3, 0x1 ;  /* 0x0000000103030836 */ /* 0x000fe20000000000 */
[----:B------:R-:W-:Y:S02]  /*0cc0*/  ISETP.NE.AND P0, PT, R8, RZ, PT ;  /* 0x000000ff0800720c */ /* 0x000fe40003f05270 */
[----:B------:R-:W-:-:S03]  /*0cd0*/  LEA.HI R10, R13, R10, RZ, 0x6 ;  /* 0x0000000a0d0a7211 */ /* 0x000fc600078f30ff */
[----:B------:R-:W-:Y:S01]  /*0ce0*/  @!P2 IMAD.MOV R3, RZ, RZ, -R3 ;  /* 0x000000ffff03a224 */ /* 0x000fe200078e0a03 */
[----:B------:R-:W-:Y:S02]  /*0cf0*/  @!P1 LOP3.LUT R3, RZ, R22, RZ, 0x33, !PT ;  /* 0x00000016ff039212 */ /* 0x000fe400078e33ff */
[----:B------:R-:W-:-:S03]  /*0d00*/  SHF.R.S32.HI R10, RZ, 0x6, R10 ;  /* 0x00000006ff0a7819 */ /* 0x000fc6000001140a */
[----:B------:R-:W-:-:S04]  /*0d10*/  IMAD.MOV R15, RZ, RZ, -R3 ;  /* 0x000000ffff0f7224 */ /* 0x000fc800078e0a03 */
[----:B------:R-:W-:Y:S01]  /*0d20*/  IMAD R22, R22, R15, R17 ;  /* 0x0000000f16167224 */ /* 0x000fe200078e0211 */
[----:B------:R-:W-:Y:S06]  /*0d30*/  @!P0 BRA `(.L_x_10) ;  /* 0x00000034006c8947 */ /* 0x000fec0003800000 */
[----:B------:R-:W-:-:S13]  /*0d40*/  ISETP.NE.AND P0, PT, R8, 0x1, PT ;  /* 0x000000010800780c */ /* 0x000fda0003f05270 */
[----:B------:R-:W-:Y:S05]  /*0d50*/  @P0 EXIT ;  /* 0x000000000000094d */ /* 0x000fea0003800000 */
[----:B------:R-:W-:Y:S01]  /*0d60*/  ISETP.GE.AND P0, PT, R16, 0x1, PT ;  /* 0x000000011000780c */ /* 0x000fe20003f06270 */
[----:B------:R-:W-:Y:S01]  /*0d70*/  UMOV UR4, URZ ;  /* 0x0000003f00047c82 */ /* 0x000fe20008000000 */
[----:B------:R-:W-:Y:S02]  /*0d80*/  CS2R R54, SRZ ;  /* 0x0000000000367805 */ /* 0x000fe4000001ff00 */
[----:B------:R-:W-:Y:S02]  /*0d90*/  CS2R R24, SRZ ;  /* 0x0000000000187805 */ /* 0x000fe4000001ff00 */
[----:B------:R-:W-:Y:S02]  /*0da0*/  CS2R R26, SRZ ;  /* 0x00000000001a7805 */ /* 0x000fe4000001ff00 */
[----:B------:R-:W-:Y:S02]  /*0db0*/  CS2R R28, SRZ ;  /* 0x00000000001c7805 */ /* 0x000fe4000001ff00 */
[----:B------:R-:W-:-:S02]  /*0dc0*/  CS2R R30, SRZ ;  /* 0x00000000001e7805 */ /* 0x000fc4000001ff00 */
[----:B------:R-:W-:Y:S02]  /*0dd0*/  CS2R R32, SRZ ;  /* 0x0000000000207805 */ /* 0x000fe4000001ff00 */
        /* <DEDUP_REMOVED lines=9> */
[----:B------:R-:W-:Y:S01]  /*0e70*/  CS2R R52, SRZ ;  /* 0x0000000000347805 */ /* 0x000fe2000001ff00 */
[----:B------:R-:W-:Y:S06]  /*0e80*/  @!P0 BRA `(.L_x_11) ;  /* 0x0000000000a08947 */ /* 0x000fec0003800000 */
[----:B------:R-:W-:-:S04]  /*0e90*/  LOP3.LUT R7, R4, 0x1, RZ, 0xfc, !PT ;  /* 0x0000000104077812 */ /* 0x000fc800078efcff */
[----:B------:R-:W-:-:S13]  /*0ea0*/  ISETP.NE.AND P0, PT, R7, 0x3, PT ;  /* 0x000000030700780c */ /* 0x000fda0003f05270 */
[----:B------:R-:W-:Y:S05]  /*0eb0*/  @!P0 BRA `(.L_x_12) ;  /* 0x0000000000048947 */ /* 0x000fea0003800000 */
[----:B------:R-:W-:Y:S01]  /*0ec0*/  BPT.TRAP 0x1 ;  /* 0x000000040000795c */ /* 0x000fe20000300000 */
.L_x_12:
[----:B------:R-:W1:Y:S01]  /*0ed0*/  S2UR UR5, SR_CgaCtaId ;  /* 0x00000000000579c3 */ /* 0x000e620000008800 */
[----:B------:R-:W-:Y:S01]  /*0ee0*/  SHF.L.U32 R7, RZ, 0x1f, RZ ;  /* 0x0000001fff077819 */ /* 0x000fe200000006ff */
[----:B------:R-:W-:Y:S02]  /*0ef0*/  UMOV UR4, 0x400 ;  /* 0x0000040000047882 */ /* 0x000fe40000000000 */
[----:B-1----:R-:W-:-:S12]  /*0f00*/  ULEA UR4, UR5, UR4, 0x18 ;  /* 0x0000000405047291 */ /* 0x002fd8000f8ec03f */
.L_x_13:
[----:B-1----:R-:W-:-:S04]  /*0f10*/  IMAD.U32 R8, RZ, RZ, UR4 ;  /* 0x00000004ff087e24 */ /* 0x002fc8000f8e00ff */
[----:B------:R1:W2:Y:S03]  /*0f20*/  SYNCS.PHASECHK.TRANS64.TRYWAIT P0, [R8+URZ+0x38000], R7 ;  /* 0x03800007080075a7 */ /* 0x0002a6000800017f */
[----:B--2---:R-:W-:Y:S05]  /*0f30*/  @!P0 NANOSLEEP.SYNCS 0x989680 ;  /* 0x009896800000895d */ /* 0x004fea0003900000 */
[----:B------:R-:W2:Y:S02]  /*0f40*/  @!P0 SYNCS.PHASECHK.TRANS64 P0, [R8+URZ+0x38000], R7 ;  /* 0x03800007080085a7 */ /* 0x000ea4000800007f */
[----:B--2---:R-:W-:Y:S05]  /*0f50*/  @!P0 BRA `(.L_x_13) ;  /* 0xfffffffc00ec8947 */ /* 0x004fea000383ffff */
[----:B------:R-:W-:Y:S01]  /*0f60*/  UIADD3 UR5, UR4, 0x1c000, URZ ;  /* 0x0001c00004057890 */ /* 0x000fe2000fffe03f */
[----:B------:R-:W-:Y:S01]  /*0f70*/  WARPGROUP.ARRIVE ;  /* 0x00000000000079c5 */ /* 0x000fe20000000000 */
[----:B------:R-:W-:Y:S02]  /*0f80*/  USHF.R.U32.HI UR4, URZ, 0x4, UR4 ;  /* 0x000000043f047899 */ /* 0x000fe40008011604 */
[----:B------:R-:W-:Y:S02]  /*0f90*/  USHF.R.U32.HI UR5, URZ, 0x4, UR5 ;  /* 0x000000043f057899 */ /* 0x000fe40008011605 */
[----:B------:R-:W-:Y:S02]  /*0fa0*/  ULOP3.LUT UR8, UR4, 0x3fff, URZ, 0xc0, !UPT ;  /* 0x00003fff04087892 */ /* 0x000fe4000f8ec03f */
[----:B------:R-:W-:Y:S01]  /*0fb0*/  ULOP3.LUT UR9, UR5, 0x3fff, URZ, 0xc0, !UPT ;  /* 0x00003fff05097892 */ /* 0x000fe2000f8ec03f */
[----:B------:R-:W-:Y:S02]  /*0fc0*/  UMOV UR7, 0x40000040 ;  /* 0x4000004000077882 */ /* 0x000fe40000000000 */
[----:B------:R-:W-:-:S02]  /*0fd0*/  UMOV UR5, 0x40000040 ;  /* 0x4000004000057882 */ /* 0x000fc40000000000 */
[----:B------:R-:W-:Y:S02]  /*0fe0*/  UMOV UR4, UR8 ;  /* 0x0000000800047c82 */ /* 0x000fe40008000000 */
[----:B------:R-:W-:Y:S02]  /*0ff0*/  UMOV UR6, UR9 ;  /* 0x0000000900067c82 */ /* 0x000fe40008000000 */
[----:B------:R-:W-:Y:S01]  /*1000*/  HGMMA.64x64x16.F32 R24, gdesc[UR4].tnspA.tnspB, RZ, !UPT ;  /* 0x60e00000041879f0 */ /* 0x000fe2000c7008ff */
[----:B------:R-:W-:Y:S02]  /*1010*/  UIADD3 UR4, UR8, 0x80, URZ ;  /* 0x0000008008047890 */ /* 0x000fe4000fffe03f */
[----:B------:R-:W-:Y:S01]  /*1020*/  UIADD3 UR6, UR9, 0x80, URZ ;  /* 0x0000008009067890 */ /* 0x000fe2000fffe03f */
[----:B------:R-:W-:Y:S01]  /*1030*/  UMOV UR5, 0x40000040 ;  /* 0x4000004000057882 */ /* 0x000fe20000000000 */
[----:B------:R-:W-:-:S07]  /*1040*/  UMOV UR7, 0x40000040 ;  /* 0x4000004000077882 */ /* 0x000fce0000000000 */
[----:B------:R-:W-:Y:S01]  /*1050*/  HGMMA.64x64x16.F32 R24, gdesc[UR4].tnspA.tnspB, R24 ;  /* 0x60e00000041879f0 */ /* 0x000fe20008700818 */
        /* <DEDUP_REMOVED lines=9> */
[----:B------:R-:W-:Y:S01]  /*10f0*/  HGMMA.64x64x16.F32 R24, gdesc[UR4].tnspA.tnspB, R24, gsb0 ;  /* 0x60e00000041879f0 */ /* 0x000fe20008000818 */
[----:B------:R-:W-:-:S05]  /*1100*/  UMOV UR4, 0x1 ;  /* 0x0000000100047882 */ /* 0x000fca0000000000 */
.L_x_11:
[----:B-1----:R-:W-:-:S05]  /*1110*/  VIMNMX R7, R10, 0x1, PT ;  /* 0x000000010a077848 */ /* 0x002fca0003fe0100 */
[----:B------:R-:W-:-:S05]  /*1120*/  IMAD.IADD R7, R10, 0x1, -R7 ;  /* 0x000000010a077824 */ /* 0x000fca00078e0a07 */
[----:B------:R-:W-:-:S13]  /*1130*/  ISETP.GE.AND P0, PT, R7, 0x1, PT ;  /* 0x000000010700780c */ /* 0x000fda0003f06270 */
[----:B------:R-:W-:Y:S05]  /*1140*/  @!P0 BRA `(.L_x_14) ;  /* 0x0000000400108947 */ /* 0x000fea0003800000 */
[----:B------:R-:W1:Y:S01]  /*1150*/  S2UR UR6, SR_CgaCtaId ;  /* 0x00000000000679c3 */ /* 0x000e620000008800 */
[----:B------:R-:W-:Y:S01]  /*1160*/  UMOV UR5, 0x400 ;  /* 0x0000040000057882 */ /* 0x000fe20000000000 */
[----:B------:R-:W-:Y:S01]  /*1170*/  LOP3.LUT R12, R4, 0x1, RZ, 0xfc, !PT ;  /* 0x00000001040c7812 */ /* 0x000fe200078efcff */
[----:B------:R-:W-:Y:S01]  /*1180*/  IMAD.MOV.U32 R11, RZ, RZ, RZ ;  /* 0x000000ffff0b7224 */ /* 0x000fe200078e00ff */
[----:B------:R-:W-:Y:S01]  /*1190*/  UISETP.NE.U32.AND UP0, UPT, UR4, URZ, UPT ;  /* 0x0000003f0400728c */ /* 0x000fe2000bf05070 */
[----:B------:R-:W-:Y:S01]  /*11a0*/  IMAD.MOV.U32 R8, RZ, RZ, R7 ;  /* 0x000000ffff087224 */ /* 0x000fe200078e0007 */
[----:B-1----:R-:W-:-:S04]  /*11b0*/  ULEA UR14, UR6, UR5, 0x18 ;  /* 0x00000005060e7291 */ /* 0x002fc8000f8ec03f */
[----:B------:R-:W-:Y:S02]  /*11c0*/  UIADD3 UR6, UR14, 0x1c000, URZ ;  /* 0x0001c0000e067890 */ /* 0x000fe4000fffe03f */
[----:B------:R-:W-:Y:S02]  /*11d0*/  USHF.R.U32.HI UR5, URZ, 0x4, UR14 ;  /* 0x000000043f057899 */ /* 0x000fe4000801160e */
[----:B------:R-:W-:Y:S02]  /*11e0*/  USHF.R.U32.HI UR6, URZ, 0x4, UR6 ;  /* 0x000000043f067899 */ /* 0x000fe40008011606 */
[----:B------:R-:W-:Y:S02]  /*11f0*/  ULOP3.LUT UR15, UR5, 0x3fff, URZ, 0xc0, !UPT ;  /* 0x00003fff050f7892 */ /* 0x000fe4000f8ec03f */
[----:B------:R-:W-:Y:S01]  /*1200*/  ULOP3.LUT UR16, UR6, 0x3fff, URZ, 0xc0, !UPT ;  /* 0x00003fff06107892 */ /* 0x000fe2000f8ec03f */
[----:B------:R-:W-:-:S11]  /*1210*/  UMOV UR5, URZ ;  /* 0x0000003f00057c82 */ /* 0x000fd60008000000 */
.L_x_19:
[----:B------:R-:W-:-:S13]  /*1220*/  ISETP.NE.AND P1, PT, R12, 0x3, PT ;  /* 0x000000030c00780c */ /* 0x000fda0003f25270 */
[----:B-1----:R-:W-:Y:S05]  /*1230*/  @!P1 BRA `(.L_x_15) ;  /* 0x0000000000049947 */ /* 0x002fea0003800000 */
[----:B------:R-:W-:Y:S01]  /*1240*/  BPT.TRAP 0x1 ;  /* 0x000000040000795c */ /* 0x000fe20000300000 */
.L_x_15:
[----:B------:R-:W-:Y:S01]  /*1250*/  SHF.L.U32 R9, R11, 0x1f, RZ ;  /* 0x0000001f0b097819 */ /* 0x000fe200000006ff */
[----:B------:R-:W-:-:S12]  /*1260*/  ULEA UR6, UR4, UR14, 0x3 ;  /* 0x0000000e04067291 */ /* 0x000fd8000f8e183f */
.L_x_16:
[----:B-1----:R-:W-:-:S04]  /*1270*/  IMAD.U32 R10, RZ, RZ, UR6 ;  /* 0x00000006ff0a7e24 */ /* 0x002fc8000f8e00ff */
[----:B------:R1:W2:Y:S03]  /*1280*/  SYNCS.PHASECHK.TRANS64.TRYWAIT P0, [R10+URZ+0x38000], R9 ;  /* 0x038000090a0075a7 */ /* 0x0002a6000800017f */
[----:B--2---:R-:W-:Y:S05]  /*1290*/  @!P0 NANOSLEEP.SYNCS 0x989680 ;  /* 0x009896800000895d */ /* 0x004fea0003900000 */
[----:B------:R-:W2:Y:S02]  /*12a0*/  @!P0 SYNCS.PHASECHK.TRANS64 P0, [R10+URZ+0x38000], R9 ;  /* 0x038000090a0085a7 */ /* 0x000ea4000800007f */
[----:B--2---:R-:W-:Y:S05]  /*12b0*/  @!P0 BRA `(.L_x_16) ;  /* 0xfffffffc00ec8947 */ /* 0x004fea000383ffff */
[----:B------:R-:W-:Y:S01]  /*12c0*/  ULEA UR6, UR4, UR15, 0x9 ;  /* 0x0000000f04067291 */ /* 0x000fe2000f8e483f */
[----:B------:R-:W-:Y:S01]  /*12d0*/  WARPGROUP.ARRIVE ;  /* 0x00000000000079c5 */ /* 0x000fe20000000000 */
[----:B------:R-:W-:Y:S01]  /*12e0*/  ULEA UR7, UR4, UR16, 0x9 ;  /* 0x0000001004077291 */ /* 0x000fe2000f8e483f */
[----:B------:R-:W-:Y:S01]  /*12f0*/  UMOV UR9, 0x40000040 ;  /* 0x4000004000097882 */ /* 0x000fe20000000000 */
[----:B------:R-:W-:-:S03]  /*1300*/  UMOV UR11, 0x40000040 ;  /* 0x40000040000b7882 */ /* 0x000fc60000000000 */
[----:B------:R-:W-:Y:S02]  /*1310*/  UMOV UR8, UR6 ;  /* 0x0000000600087c82 */ /* 0x000fe40008000000 */
[----:B------:R-:W-:Y:S02]  /*1320*/  UMOV UR10, UR7 ;  /* 0x00000007000a7c82 */ /* 0x000fe40008000000 */
[----:B------:R-:W-:Y:S01]  /*1330*/  HGMMA.64x64x16.F32 R24, gdesc[UR8].tnspA.tnspB, R24, UP0 ;  /* 0x60e00000081879f0 */ /* 0x000fe2000bf00818 */
        /* <DEDUP_REMOVED lines=14> */
[----:B------:R-:W-:Y:S03]  /*1420*/  HGMMA.64x64x16.F32 R24, gdesc[UR8].tnspA.tnspB, R24, gsb0 ;  /* 0x60e00000081879f0 */ /* 0x000fe60008000818 */
[----:B------:R-:W-:Y:S02]  /*1430*/  WARPGROUP.DEPBAR.LE gsb0, 0x1 ;  /* 0x00008000000079c5 */ /* 0x000fe40000010100 */
[----:B------:R-:W-:Y:S05]  /*1440*/  @!P1 BRA `(.L_x_17) ;  /* 0x0000000000049947 */ /* 0x000fea0003800000 */
[----:B------:R-:W-:Y:S01]  /*1450*/  BPT.TRAP 0x1 ;  /* 0x000000040000795c */ /* 0x000fe20000300000 */
.L_x_17:
[----:B------:R-:W-:Y:S01]  /*1460*/  ULEA UR6, UR5, UR14, 0x3 ;  /* 0x0000000e05067291 */ /* 0x000fe2000f8e183f */
[----:B------:R-:W-:-:S03]  /*1470*/  ISETP.GT.U32.AND P0, PT, R4, 0x1, PT ;  /* 0x000000010400780c */ /* 0x000fc60003f04070 */
[----:B------:R-:W-:-:S04]  /*1480*/  UIADD3 UR6, UR6, 0x38070, URZ ;  /* 0x0003807006067890 */ /* 0x000fc8000fffe03f */
[----:B------:R-:W-:-:S09]  /*1490*/  UPRMT UR6, URZ, 0x654, UR6 ;  /* 0x000006543f067896 */ /* 0x000fd20008000006 */
[----:B------:R-:W-:Y:S01]  /*14a0*/  SYNCS.ARRIVE.TRANS64.RED.A1T0 RZ, [UR6], RZ ;  /* 0x000000ffffff79a7 */ /* 0x000fe20008100406 */
[----:B------:R-:W-:Y:S05]  /*14b0*/  @P0 BRA `(.L_x_18) ;  /* 0x0000000000040947 */ /* 0x000fea0003800000 */
[----:B------:R-:W-:Y:S01]  /*14c0*/  BPT.TRAP 0x1 ;  /* 0x000000040000795c */ /* 0x000fe20000300000 */
.L_x_18:
[----:B------:R-:W-:Y:S01]  /*14d0*/  UIADD3 UR4, UR4, 0x1, URZ ;  /* 0x0000000104047890 */ /* 0x000fe2000fffe03f */
[C---:B------:R-:W-:Y:S01]  /*14e0*/  ISETP.GT.AND P0, PT, R8.reuse, 0x1, PT ;  /* 0x000000010800780c */ /* 0x040fe20003f04270 */
[----:B------:R-:W-:Y:S01]  /*14f0*/  UIADD3 UR5, UR5, 0x1, URZ ;  /* 0x0000000105057890 */ /* 0x000fe2000fffe03f */
[----:B------:R-:W-:Y:S01]  /*1500*/  VIADD R8, R8, 0xffffffff ;  /* 0xffffffff08087836 */ /* 0x000fe20000000000 */
[----:B------:R-:W-:Y:S02]  /*1510*/  UISETP.NE.AND UP0, UPT, UR4, 0xe, UPT ;  /* 0x0000000e0400788c */ /* 0x000fe4000bf05270 */
[----:B------:R-:W-:Y:S02]  /*1520*/  UISETP.NE.AND UP1, UPT, UR5, 0xe, UPT ;  /* 0x0000000e0500788c */ /* 0x000fe4000bf25270 */
[----:B------:R-:W-:Y:S02]  /*1530*/  USEL UR6, URZ, 0x1, UP0 ;  /* 0x000000013f067887 */ /* 0x000fe40008000000 */
[----:B------:R-:W-:-:S02]  /*1540*/  USEL UR4, UR4, URZ, UP0 ;  /* 0x0000003f04047287 */ /* 0x000fc40008000000 */
[----:B------:R-:W-:Y:S02]  /*1550*/  USEL UR5, UR5, URZ, UP1 ;  /* 0x0000003f05057287 */ /* 0x000fe40008800000 */
[----:B------:R-:W-:Y:S01]  /*1560*/  UPLOP3.LUT UP0, UPT, UPT, UPT, UPT, 0x80, 0x0 ;  /* 0x000000000000789c */ /* 0x000fe20003f0f070 */
[----:B------:R-:W-:Y:S01]  /*1570*/  LOP3.LUT R11, R11, UR6, RZ, 0x3c, !PT ;  /* 0x000000060b0b7c12 */ /* 0x000fe2000f8e3cff */
[----:B------:R-:W-:Y:S09]  /*1580*/  @P0 BRA `(.L_x_19) ;  /* 0xfffffffc00240947 */ /* 0x000ff2000383ffff */
.L_x_14:
[----:B------:R-:W2:Y:S01]  /*1590*/  LDC R8, c[0x0][0x294] ;  /* 0x0000a500ff087b82 */ /* 0x000ea20000000800 */
[----:B------:R-:W-:Y:S02]  /*15a0*/  WARPGROUP.DEPBAR.LE gsb0, 0x0 ;  /* 0x00008000000079c5 */ /* 0x000fe40000010000 */
[----:B--2---:R-:W-:-:S13]  /*15b0*/  ISETP.GE.AND P0, PT, R8, 0x1, PT ;  /* 0x000000010800780c */ /* 0x004fda0003f06270 */
[----:B------:R-:W-:Y:S05]  /*15c0*/  @!P0 BRA `(.L_x_20) ;  /* 0x0000000000488947 */ /* 0x000fea0003800000 */
[----:B------:R-:W-:-:S04]  /*15d0*/  LOP3.LUT R8, R4, 0x1, RZ, 0xfc, !PT ;  /* 0x0000000104087812 */ /* 0x000fc800078efcff */
[----:B------:R-:W-:-:S13]  /*15e0*/  ISETP.NE.AND P0, PT, R8, 0x3, PT ;  /* 0x000000030800780c */ /* 0x000fda0003f05270 */
[----:B------:R-:W-:Y:S05]  /*15f0*/  @!P0 BRA `(.L_x_21) ;  /* 0x0000000000048947 */ /* 0x000fea0003800000 */
[----:B------:R-:W-:Y:S01]  /*1600*/  BPT.TRAP 0x1 ;  /* 0x000000040000795c */ /* 0x000fe20000300000 */
.L_x_21:
[----:B-1----:R-:W1:Y:S01]  /*1610*/  S2R R10, SR_CgaCtaId ;  /* 0x00000000000a7919 */ /* 0x002e620000008800 */
[----:B------:R-:W-:Y:S02]  /*1620*/  SHF.R.U32.HI R8, RZ, 0x1, R7 ;  /* 0x00000001ff087819 */ /* 0x000fe40000011607 */
[----:B------:R-:W-:-:S03]  /*1630*/  ISETP.GT.U32.AND P0, PT, R4, 0x1, PT ;  /* 0x000000010400780c */ /* 0x000fc60003f04070 */
[----:B------:R-:W-:-:S05]  /*1640*/  IMAD.WIDE.U32 R8, R8, -0x6db6db6d, RZ ;  /* 0x9249249308087825 */ /* 0x000fca00078e00ff */
[----:B------:R-:W-:Y:S02]  /*1650*/  SHF.R.U32.HI R8, RZ, 0x2, R9 ;  /* 0x00000002ff087819 */ /* 0x000fe40000011609 */
[----:B------:R-:W-:-:S03]  /*1660*/  MOV R9, 0x400 ;  /* 0x0000040000097802 */ /* 0x000fc60000000f00 */
[----:B------:R-:W-:Y:S01]  /*1670*/  IMAD R7, R8, -0xe, R7 ;  /* 0xfffffff208077824 */ /* 0x000fe200078e0207 */
[----:B-1----:R-:W-:-:S05]  /*1680*/  LEA R10, R10, R9, 0x18 ;  /* 0x000000090a0a7211 */ /* 0x002fca00078ec0ff */
[----:B------:R-:W-:-:S04]  /*1690*/  IMAD R7, R7, 0x8, R10 ;  /* 0x0000000807077824 */ /* 0x000fc800078e020a */
[----:B------:R-:W-:-:S05]  /*16a0*/  VIADD R7, R7, 0x38070 ;  /* 0x0003807007077836 */ /* 0x000fca0000000000 */
[----:B------:R-:W-:-:S04]  /*16b0*/  PRMT R7, RZ, 0x654, R7 ;  /* 0x00000654ff077816 */ /* 0x000fc80000000007 */
[----:B------:R2:W-:Y:S01]  /*16c0*/  SYNCS.ARRIVE.TRANS64.RED.A1T0 RZ, [R7+URZ], RZ ;  /* 0x000000ff07ff79a7 */ /* 0x0005e2000810043f */
[----:B------:R-:W-:Y:S05]  /*16d0*/  @P0 BRA `(.L_x_20) ;  /* 0x0000000000040947 */ /* 0x000fea0003800000 */
[----:B------:R-:W-:Y:S01]  /*16e0*/  BPT.TRAP 0x1 ;  /* 0x000000040000795c */ /* 0x000fe20000300000 */
.L_x_20:
[----:B--2---:R-:W2:Y:S01]  /*16f0*/  S2R R7, SR_TID.X ;  /* 0x0000000000077919 */ /* 0x004ea20000002100 */
[----:B-1----:R-:W1:Y:S01]  /*1700*/  LDC.64 R8, c[0x0][0x280] ;  /* 0x0000a000ff087b82 */ /* 0x002e620000000a00 */
[----:B------:R-:W3:Y:S07]  /*1710*/  S2R R15, SR_CTAID.X ;  /* 0x00000000000f7919 */ /* 0x000eee0000002500 */
[----:B------:R-:W4:Y:S01]  /*1720*/  LDC.64 R60, c[0x0][0x658] ;  /* 0x00019600ff3c7b82 */ /* 0x000f220000000a00 */
[----:B--2---:R-:W-:-:S04]  /*1730*/  SHF.R.S32.HI R4, RZ, 0x1f, R7 ;  /* 0x0000001fff047819 */ /* 0x004fc80000011407 */
[----:B------:R-:W-:-:S04]  /*1740*/  LEA.HI R4, R4, R7, RZ, 0x7 ;  /* 0x0000000704047211 */ /* 0x000fc800078f38ff */
[----:B------:R-:W-:-:S05]  /*1750*/  LOP3.LUT R4, R4, 0xffffff80, RZ, 0xc0, !PT ;  /* 0xffffff8004047812 */ /* 0x000fca00078ec0ff */
[----:B------:R-:W-:-:S05]  /*1760*/  IMAD.IADD R4, R7, 0x1, -R4 ;  /* 0x0000000107047824 */ /* 0x000fca00078e0a04 */
[----:B------:R-:W-:-:S04]  /*1770*/  SHF.R.S32.HI R7, RZ, 0x1f, R4 ;  /* 0x0000001fff077819 */ /* 0x000fc80000011404 */
[CC--:B------:R-:W-:Y:S02]  /*1780*/  LEA.HI R11, R7.reuse, R4.reuse, RZ, 0x2 ;  /* 0x00000004070b7211 */ /* 0x0c0fe400078f10ff */
[----:B------:R-:W-:Y:S01]  /*1790*/  LEA.HI R19, R7, R4, RZ, 0x5 ;  /* 0x0000000407137211 */ /* 0x000fe200078f28ff */
[----:B---3--:R-:W-:Y:S01]  /*17a0*/  IMAD.SHL.U32 R7, R15, 0x40, RZ ;  /* 0x000000400f077824 */ /* 0x008fe200078e00ff */
[--C-:B------:R-:W-:Y:S02]  /*17b0*/  SHF.R.S32.HI R10, RZ, 0x2, R11.reuse ;  /* 0x00000002ff0a7819 */ /* 0x100fe4000001140b */
[----:B------:R-:W-:Y:S02]  /*17c0*/  SHF.R.S32.HI R13, RZ, 0x1f, R11 ;  /* 0x0000001fff0d7819 */ /* 0x000fe4000001140b */
[----:B-1----:R-:W-:Y:S02]  /*17d0*/  ISETP.GE.AND P0, PT, R7, R8, PT ;  /* 0x000000080700720c */ /* 0x002fe40003f06270 */
[----:B------:R-:W-:-:S02]  /*17e0*/  LEA.HI R13, R13, R10, RZ, 0x3 ;  /* 0x0000000a0d0d7211 */ /* 0x000fc400078f18ff */
[----:B------:R-:W-:Y:S02]  /*17f0*/  SHF.R.S32.HI R19, RZ, 0x5, R19 ;  /* 0x00000005ff137819 */ /* 0x000fe40000011413 */
[----:B------:R-:W-:-:S05]  /*1800*/  LOP3.LUT R13, R13, 0xfffffff8, RZ, 0xc0, !PT ;  /* 0xfffffff80d0d7812 */ /* 0x000fca00078ec0ff */
[----:B------:R-:W-:Y:S01]  /*1810*/  IMAD.IADD R10, R10, 0x1, -R13 ;  /* 0x000000010a0a7824 */ /* 0x000fe200078e0a0d */
[----:B------:R-:W-:-:S04]  /*1820*/  LOP3.LUT R13, R11, 0xfffffffc, RZ, 0xc0, !PT ;  /* 0xfffffffc0b0d7812 */ /* 0x000fc800078ec0ff */
[--C-:B------:R-:W-:Y:S01]  /*1830*/  SHF.R.S32.HI R11, RZ, 0x1f, R10.reuse ;  /* 0x0000001fff0b7819 */ /* 0x100fe2000001140a */
[----:B------:R-:W-:Y:S02]  /*1840*/  IMAD.IADD R16, R4, 0x1, -R13 ;  /* 0x0000000104107824 */ /* 0x000fe400078e0a0d */
[----:B------:R-:W-:-:S04]  /*1850*/  IMAD.WIDE R12, R19, 0x10, R10 ;  /* 0x00000010130c7825 */ /* 0x000fc800078e020a */
[----:B------:R-:W-:Y:S02]  /*1860*/  IMAD.SHL.U32 R14, R16, 0x2, RZ ;  /* 0x00000002100e7824 */ /* 0x000fe400078e00ff */
[----:B------:R-:W-:-:S03]  /*1870*/  IMAD.WIDE R12, R15, 0x40, R12 ;  /* 0x000000400f0c7825 */ /* 0x000fc600078e020c */
[----:B------:R-:W-:Y:S01]  /*1880*/  SHF.R.S32.HI R15, RZ, 0x1f, R14 ;  /* 0x0000001fff0f7819 */ /* 0x000fe2000001140e */
[----:B----4-:R-:W-:Y:S06]  /*1890*/  @P0 EXIT ;  /* 0x000000000000094d */ /* 0x010fec0003800000 */
[----:B------:R-:W-:Y:S01]  /*18a0*/  ULDC UR4, c[0x0][0x288] ;  /* 0x0000a20000047ab9 */ /* 0x000fe20000000800 */
[----:B------:R-:W-:Y:S01]  /*18b0*/  IMAD.SHL.U32 R4, R6, 0x40, RZ ;  /* 0x0000004006047824 */ /* 0x000fe200078e00ff */
[----:B------:R-:W-:Y:S01]  /*18c0*/  ISETP.GE.AND P0, PT, R5, UR4, PT ;  /* 0x0000000405007c0c */ /* 0x000fe2000bf06270 */
[-C--:B------:R-:W-:Y:S01]  /*18d0*/  IMAD.WIDE.U32 R20, R12, R60.reuse, R14 ;  /* 0x0000003c0c147225 */ /* 0x080fe200078e000e */
[----:B------:R-:W-:Y:S01]  /*18e0*/  SHF.R.S32.HI R17, RZ, 0x1f, R5 ;  /* 0x0000001fff117819 */ /* 0x000fe20000011405 */
[----:B------:R-:W-:Y:S01]  /*18f0*/  ULDC.64 UR4, c[0x0][0x660] ;  /* 0x0001980000047ab9 */ /* 0x000fe20000000a00 */
[C---:B------:R-:W-:Y:S01]  /*1900*/  ISETP.GE.OR P0, PT, R4.reuse, R9, P0 ;  /* 0x000000090400720c */ /* 0x040fe20000706670 */
[----:B------:R-:W-:Y:S01]  /*1910*/  IMAD R18, R13, R60, RZ ;  /* 0x0000003c0d127224 */ /* 0x000fe200078e02ff */
[----:B------:R-:W-:Y:S02]  /*1920*/  SHF.R.S32.HI R6, RZ, 0x1f, R4 ;  /* 0x0000001fff067819 */ /* 0x000fe40000011404 */
[----:B------:R-:W-:Y:S01]  /*1930*/  IADD3 R20, P1, R4, R20, RZ ;  /* 0x0000001404147210 */ /* 0x000fe20007f3e0ff */
[----:B------:R-:W-:-:S02]  /*1940*/  IMAD R23, R12, R61, R18 ;  /* 0x0000003d0c177224 */ /* 0x000fc400078e0212 */
[----:B------:R-:W-:-:S03]  /*1950*/  IMAD R18, R17, UR4, RZ ;  /* 0x0000000411127c24 */ /* 0x000fc6000f8e02ff */
[----:B------:R-:W-:-:S03]  /*1960*/  IADD3.X R21, R6, R21, R23, P1, !PT ;  /* 0x0000001506157210 */ /* 0x000fc60000ffe417 */
[----:B------:R-:W-:Y:S05]  /*1970*/  @P0 EXIT ;  /* 0x000000000000094d */ /* 0x000fea0003800000 */
[----:B------:R-:W-:Y:S01]  /*1980*/  ULDC UR6, c[0x0][0x28c] ;  /* 0x0000a30000067ab9 */ /* 0x000fe20000000800 */
[C---:B------:R-:W-:Y:S01]  /*1990*/  IMAD R23, R5.reuse, UR5, R18 ;  /* 0x0000000505177c24 */ /* 0x040fe2000f8e0212 */
[----:B------:R-:W-:Y:S01]  /*19a0*/  ISETP.GE.AND P0, PT, R22, UR6, PT ;  /* 0x0000000616007c0c */ /* 0x000fe2000bf06270 */
[----:B------:R-:W-:Y:S01]  /*19b0*/  ULDC UR6, c[0x0][0x290] ;  /* 0x0000a40000067ab9 */ /* 0x000fe20000000800 */
[----:B------:R-:W-:Y:S01]  /*19c0*/  SHF.R.S32.HI R18, RZ, 0x1f, R3 ;  /* 0x0000001fff127819 */ /* 0x000fe20000011403 */
[----:B------:R-:W-:Y:S01]  /*19d0*/  IMAD.WIDE.U32 R20, R5, UR4, R20 ;  /* 0x0000000405147c25 */ /* 0x000fe2000f8e0014 */
[----:B------:R-:W-:Y:S01]  /*19e0*/  ISETP.GE.OR P0, PT, R3, UR6, P0 ;  /* 0x0000000603007c0c */ /* 0x000fe20008706670 */
[----:B------:R-:W-:Y:S02]  /*19f0*/  ULDC.64 UR4, c[0x0][0x670] ;  /* 0x00019c0000047ab9 */ /* 0x000fe40000000a00 */
[----:B------:R-:W-:Y:S02]  /*1a00*/  IMAD.IADD R21, R21, 0x1, R23 ;  /* 0x0000000115157824 */ /* 0x000fe400078e0217 */
[----:B------:R-:W-:-:S02]  /*1a10*/  IMAD R56, R18, UR4, RZ ;  /* 0x0000000412387c24 */ /* 0x000fc4000f8e02ff */
[----:B------:R-:W-:-:S04]  /*1a20*/  IMAD.WIDE.U32 R20, R3, UR4, R20 ;  /* 0x0000000403147c25 */ /* 0x000fc8000f8e0014 */
[----:B------:R-:W-:Y:S01]  /*1a30*/  IMAD R23, R3, UR5, R56 ;  /* 0x0000000503177c24 */ /* 0x000fe2000f8e0238 */
[----:B------:R-:W-:Y:S01]  /*1a40*/  SHF.R.S32.HI R56, RZ, 0x1f, R22 ;  /* 0x0000001fff387819 */ /* 0x000fe20000011416 */
[----:B------:R-:W-:Y:S01]  /*1a50*/  IMAD R19, R19, -0x10, -R7 ;  /* 0xfffffff013137824 */ /* 0x000fe200078e0a07 */
[----:B------:R-:W-:Y:S06]  /*1a60*/  @P0 EXIT ;  /* 0x000000000000094d */ /* 0x000fec0003800000 */
[----:B------:R-:W-:Y:S01]  /*1a70*/  ULDC.64 UR4, c[0x0][0x668] ;  /* 0x00019a0000047ab9 */ /* 0x000fe20000000a00 */
[----:B------:R-:W-:Y:S01]  /*1a80*/  IMAD R7, R16, -0x2, R9 ;  /* 0xfffffffe10077824 */ /* 0x000fe200078e0209 */
[----:B0----5:R-:W-:Y:S01]  /*1a90*/  FSETP.NEU.AND P1, PT, R2, RZ, PT ;  /* 0x000000ff0200720b */ /* 0x021fe20003f2d000 */
[----:B------:R-:W-:Y:S01]  /*1aa0*/  IMAD.IADD R21, R21, 0x1, R23 ;  /* 0x0000000115157824 */ /* 0x000fe200078e0217 */
[----:B------:R-:W-:Y:S01]  /*1ab0*/  IADD3 R8, R19, R8, -R10 ;  /* 0x0000000813087210 */ /* 0x000fe20007ffe80a */
[----:B------:R-:W-:Y:S02]  /*1ac0*/  IMAD R9, R56, UR4, RZ ;  /* 0x0000000438097c24 */ /* 0x000fe4000f8e02ff */
[----:B------:R-:W-:-:S04]  /*1ad0*/  IMAD.WIDE.U32 R10, R22, UR4, R20 ;  /* 0x00000004160a7c25 */ /* 0x000fc8000f8e0014 */
[----:B------:R-:W-:Y:S01]  /*1ae0*/  IMAD R59, R22, UR5, R9 ;  /* 0x00000005163b7c24 */ /* 0x000fe2000f8e0209 */
[----:B------:R-:W-:Y:S01]  /*1af0*/  ULDC.64 UR4, c[0x0][0x640] ;  /* 0x0001900000047ab9 */ /* 0x000fe20000000a00 */
[----:B------:R-:W-:Y:S01]  /*1b00*/  IMAD.IADD R7, R7, 0x1, -R4 ;  /* 0x0000000107077824 */ /* 0x000fe200078e0a04 */
[----:B------:R-:W-:Y:S01]  /*1b10*/  SHF.L.U64.HI R9, R60, 0x3, R61 ;  /* 0x000000033c097819 */ /* 0x000fe2000001023d */
[----:B------:R-:W-:Y:S02]  /*1b20*/  IMAD R23, R56, UR4, RZ ;  /* 0x0000000438177c24 */ /* 0x000fe4000f8e02ff */
[----:B------:R-:W-:Y:S01]  /*1b30*/  IMAD.SHL.U32 R60, R60, 0x8, RZ ;  /* 0x000000083c3c7824 */ /* 0x000fe200078e00ff */
[----:B------:R-:W-:Y:S01]  /*1b40*/  ISETP.GT.AND P0, PT, R7, RZ, PT ;  /* 0x000000ff0700720c */ /* 0x000fe20003f04270 */
[----:B------:R-:W-:Y:S02]  /*1b50*/  IMAD R23, R22, UR5, R23 ;  /* 0x0000000516177c24 */ /* 0x000fe4000f8e0217 */
[----:B------:R-:W-:Y:S01]  /*1b60*/  IMAD.IADD R59, R11, 0x1, R59 ;  /* 0x000000010b3b7824 */ /* 0x000fe200078e023b */
[----:B------:R-:W-:Y:S01]  /*1b70*/  ISETP.GT.AND P2, PT, R8, RZ, P0 ;  /* 0x000000ff0800720c */ /* 0x000fe20000744270 */
[----:B------:R-:W-:-:S12]  /*1b80*/  @!P1 BRA `(.L_x_22) ;  /* 0x0000001c00109947 */ /* 0x000fd80003800000 */
[----:B------:R-:W-:Y:S01]  /*1b90*/  IADD3 R16, P1, R4, R14, RZ ;  /* 0x0000000e04107210 */ /* 0x000fe20007f3e0ff */
[----:B------:R-:W-:Y:S01]  /*1ba0*/  ULDC.64 UR6, c[0x0][0x638] ;  /* 0x00018e0000067ab9 */ /* 0x000fe20000000a00 */
[----:B------:R-:W-:Y:S01]  /*1bb0*/  ULDC.64 UR8, c[0x0][0x648] ;  /* 0x0001920000087ab9 */ /* 0x000fe20000000a00 */
[----:B------:R-:W-:Y:S01]  /*1bc0*/  IMAD R20, R17, UR6, RZ ;  /* 0x0000000611147c24 */ /* 0x000fe2000f8e02ff */
[----:B------:R-:W-:Y:S01]  /*1bd0*/  ULDC.64 UR10, c[0x0][0x630] ;  /* 0x00018c00000a7ab9 */ /* 0x000fe20000000a00 */
[----:B------:R-:W-:Y:S01]  /*1be0*/  IMAD.X R17, R6, 0x1, R15, P1 ;  /* 0x0000000106117824 */ /* 0x000fe200008e060f */
[----:B------:R-:W-:Y:S01]  /*1bf0*/  ULDC.64 UR14, c[0x0][0x628] ;  /* 0x00018a00000e7ab9 */ /* 0x000fe20000000a00 */
[C---:B------:R-:W-:Y:S02]  /*1c00*/  IMAD R11, R5.reuse, UR7, R20 ;  /* 0x00000007050b7c24 */ /* 0x040fe4000f8e0214 */
[----:B------:R-:W-:-:S04]  /*1c10*/  IMAD.WIDE.U32 R16, R5, UR6, R16 ;  /* 0x0000000605107c25 */ /* 0x000fc8000f8e0010 */
[----:B------:R-:W-:Y:S02]  /*1c20*/  IMAD R18, R18, UR8, RZ ;  /* 0x0000000812127c24 */ /* 0x000fe4000f8e02ff */
[----:B------:R-:W-:Y:S02]  /*1c30*/  IMAD.IADD R17, R17, 0x1, R11 ;  /* 0x0000000111117824 */ /* 0x000fe400078e020b */
[C---:B------:R-:W-:Y:S02]  /*1c40*/  IMAD R61, R3.reuse, UR9, R18 ;  /* 0x00000009033d7c24 */ /* 0x040fe4000f8e0212 */
[----:B------:R-:W-:-:S04]  /*1c50*/  IMAD.WIDE.U32 R16, R3, UR8, R16 ;  /* 0x0000000803107c25 */ /* 0x000fc8000f8e0010 */
[----:B------:R-:W-:Y:S02]  /*1c60*/  IMAD.IADD R17, R17, 0x1, R61 ;  /* 0x0000000111117824 */ /* 0x000fe400078e023d */
[----:B------:R-:W-:Y:S02]  /*1c70*/  IMAD R21, R13, UR10, RZ ;  /* 0x0000000a0d157c24 */ /* 0x000fe4000f8e02ff */
[----:B------:R-:W-:-:S04]  /*1c80*/  IMAD.WIDE.U32 R16, R22, UR4, R16 ;  /* 0x0000000416107c25 */ /* 0x000fc8000f8e0010 */
[----:B------:R-:W-:Y:S02]  /*1c90*/  IMAD.IADD R19, R23, 0x1, R17 ;  /* 0x0000000117137824 */ /* 0x000fe400078e0211 */
[----:B------:R-:W-:Y:S02]  /*1ca0*/  IMAD.MOV.U32 R18, RZ, RZ, R16 ;  /* 0x000000ffff127224 */ /* 0x000fe400078e0010 */
[C---:B------:R-:W-:Y:S02]  /*1cb0*/  IMAD R62, R12.reuse, UR11, R21 ;  /* 0x0000000b0c3e7c24 */ /* 0x040fe4000f8e0215 */
[----:B------:R-:W-:-:S04]  /*1cc0*/  IMAD.WIDE.U32 R20, R12, UR10, R18 ;  /* 0x0000000a0c147c25 */ /* 0x000fc8000f8e0012 */
[----:B------:R-:W-:Y:S01]  /*1cd0*/  IMAD.IADD R21, R21, 0x1, R62 ;  /* 0x0000000115157824 */ /* 0x000fe200078e023e */
[----:B------:R-:W-:-:S04]  /*1ce0*/  LEA R64, P1, R20, UR14, 0x1 ;  /* 0x0000000e14407c11 */ /* 0x000fc8000f8208ff */
[----:B------:R-:W-:-:S05]  /*1cf0*/  LEA.HI.X R65, R20, UR15, R21, 0x1, P1 ;  /* 0x0000000f14417c11 */ /* 0x000fca00088f0c15 */
[----:B------:R0:W2:Y:S01]  /*1d00*/  @P2 LDG.E.LTC128B.U16 R63, desc[UR12][R64.64] ;  /* 0x0000000c403f2981 */ /* 0x0000a2000c1e1520 */
[----:B------:R-:W-:Y:S01]  /*1d10*/  IMAD.WIDE.U32 R20, R22, UR4, RZ ;  /* 0x0000000416147c25 */ /* 0x000fe2000f8e00ff */
[----:B------:R-:W-:Y:S01]  /*1d20*/  ULDC.64 UR4, c[0x0][0x650] ;  /* 0x0001940000047ab9 */ /* 0x000fe20000000a00 */
[----:B------:R-:W-:Y:S01]  /*1d30*/  ISETP.GT.AND P1, PT, R7, 0x1, PT ;  /* 0x000000010700780c */ /* 0x000fe20003f24270 */
[----:B------:R-:W-:Y:S01]  /*1d40*/  BSSY B0, `(.L_x_23) ;  /* 0x0000018000007945 */ /* 0x000fe20003800000 */
[----:B------:R-:W-:Y:S02]  /*1d50*/  IMAD.IADD R23, R21, 0x1, R23 ;  /* 0x0000000115177824 */ /* 0x000fe400078e0217 */
[----:B------:R-:W-:-:S04]  /*1d60*/  IMAD.MOV.U32 R22, RZ, RZ, R20 ;  /* 0x000000ffff167224 */ /* 0x000fc800078e0014 */
[----:B------:R-:W-:-:S04]  /*1d70*/  IMAD.WIDE.U32 R56, R12, UR10, R22 ;  /* 0x0000000a0c387c25 */ /* 0x000fc8000f8e0016 */
[----:B------:R-:W-:Y:S02]  /*1d80*/  IMAD.IADD R57, R62, 0x1, R57 ;  /* 0x000000013e397824 */ /* 0x000fe400078e0239 */
[----:B------:R-:W-:-:S04]  /*1d90*/  IMAD.WIDE.U32 R56, R3, UR8, R56 ;  /* 0x0000000803387c25 */ /* 0x000fc8000f8e0038 */
[----:B------:R-:W-:Y:S02]  /*1da0*/  IMAD.IADD R57, R61, 0x1, R57 ;  /* 0x000000013d397824 */ /* 0x000fe400078e0239 */
[----:B------:R-:W-:-:S04]  /*1db0*/  IMAD.WIDE.U32 R56, R5, UR6, R56 ;  /* 0x0000000605387c25 */ /* 0x000fc8000f8e0038 */
[----:B0-----:R-:W-:Y:S01]  /*1dc0*/  IMAD.IADD R65, R11, 0x1, R57 ;  /* 0x000000010b417824 */ /* 0x001fe200078e0239 */
[----:B------:R-:W-:Y:S02]  /*1dd0*/  IADD3 R64, P4, P5, R4, R56, R14 ;  /* 0x0000003804407210 */ /* 0x000fe40007d9e00e */
[----:B------:R-:W-:Y:S02]  /*1de0*/  LEA R56, P3, R10, UR4, 0x1 ;  /* 0x000000040a387c11 */ /* 0x000fe4000f8608ff */
[----:B------:R-:W-:Y:S02]  /*1df0*/  IADD3.X R65, R6, R65, R15, P4, P5 ;  /* 0x0000004106417210 */ /* 0x000fe400027ea40f */
[----:B------:R-:W-:Y:S02]  /*1e00*/  LEA.HI.X R57, R10, UR5, R59, 0x1, P3 ;  /* 0x000000050a397c11 */ /* 0x000fe400098f0c3b */
[----:B------:R-:W-:Y:S02]  /*1e10*/  ISETP.GT.AND P3, PT, R8, RZ, P1 ;  /* 0x000000ff0800720c */ /* 0x000fe40000f64270 */
[----:B------:R-:W-:-:S04]  /*1e20*/  LEA R58, P4, R64, UR14, 0x1 ;  /* 0x0000000e403a7c11 */ /* 0x000fc8000f8808ff */
[----:B------:R-:W-:Y:S01]  /*1e30*/  LEA.HI.X R59, R64, UR15, R65, 0x1, P4 ;  /* 0x0000000f403b7c11 */ /* 0x000fe2000a0f0c41 */
[----:B--2---:R-:W-:Y:S01]  /*1e40*/  HADD2.F32 R67, -RZ, R63.H0_H0 ;  /* 0x2000003fff437230 */ /* 0x004fe20000004100 */
[----:B------:R-:W-:-:S04]  /*1e50*/  PRMT R10, R63, 0x7610, R10 ;  /* 0x000076103f0a7816 */ /* 0x000fc8000000000a */
[----:B------:R-:W-:-:S04]  /*1e60*/  FMUL R67, R67, R2 ;  /* 0x0000000243437220 */ /* 0x000fc80000400000 */
[----:B------:R-:W-:-:S05]  /*1e70*/  FFMA R67, R24, R0, R67 ;  /* 0x0000000018437223 */ /* 0x000fca0000000043 */
[----:B------:R-:W-:-:S05]  /*1e80*/  F2FP.F16.F32.PACK_AB R67, RZ, R67 ;  /* 0x00000043ff43723e */ /* 0x000fca00000000ff */
[----:B------:R0:W-:Y:S01]  /*1e90*/  @P2 STG.E.U16 desc[UR12][R56.64], R67 ;  /* 0x0000004338002986 */ /* 0x0001e2000c10150c */
[----:B------:R-:W-:Y:S05]  /*1ea0*/  @!P3 BRA `(.L_x_24) ;  /* 0x000000000004b947 */ /* 0x000fea0003800000 */
[----:B------:R1:W5:Y:S02]  /*1eb0*/  LDG.E.LTC128B.U16 R10, desc[UR12][R58.64+0x2] ;  /* 0x0000020c3a0a7981 */ /* 0x000364000c1e1520 */
.L_x_24:
[----:B------:R-:W-:Y:S05]  /*1ec0*/  BSYNC B0 ;  /* 0x0000000000007941 */ /* 0x000fea0003800000 */
.L_x_23:
[----:B------:R-:W-:Y:S01]  /*1ed0*/  USHF.L.U32 UR5, UR10, 0x3, URZ ;  /* 0x000000030a057899 */ /* 0x000fe2000800063f */
[----:B-----5:R-:W-:Y:S01]  /*1ee0*/  HADD2.F32 R13, -RZ, R10.H0_H0 ;  /* 0x2000000aff0d7230 */ /* 0x020fe20000004100 */
[----:B------:R-:W-:Y:S01]  /*1ef0*/  USHF.L.U64.HI UR4, UR10, 0x3, UR11 ;  /* 0x000000030a047899 */ /* 0x000fe2000801020b */
[----:B------:R-:W-:Y:S01]  /*1f00*/  ISETP.GT.AND P0, PT, R8, 0x8, P0 ;  /* 0x000000080800780c */ /* 0x000fe20000704270 */
[----:B------:R-:W-:Y:S02]  /*1f10*/  @P3 IMAD.MOV.U32 R17, RZ, RZ, R57 ;  /* 0x000000ffff113224 */ /* 0x000fe400078e0039 */
[----:B------:R-:W-:Y:S02]  /*1f20*/  IMAD.U32 R64, RZ, RZ, UR5 ;  /* 0x00000005ff407e24 */ /* 0x000fe4000f8e00ff */
[----:B------:R-:W-:Y:S01]  /*1f30*/  FMUL R18, R13, R2 ;  /* 0x000000020d127220 */ /* 0x000fe20000400000 */
[----:B------:R-:W-:-:S03]  /*1f40*/  IMAD.U32 R65, RZ, RZ, UR4 ;  /* 0x00000004ff417e24 */ /* 0x000fc6000f8e00ff */
[----:B------:R-:W-:Y:S01]  /*1f50*/  FFMA R18, R25, R0, R18 ;  /* 0x0000000019127223 */ /* 0x000fe20000000012 */
[----:B------:R-:W-:-:S04]  /*1f60*/  IMAD.WIDE.U32 R64, R12, UR10, R64 ;  /* 0x0000000a0c407c25 */ /* 0x000fc8000f8e0040 */
[----:B------:R-:W-:Y:S01]  /*1f70*/  IMAD.IADD R21, R62, 0x1, R65 ;  /* 0x000000013e157824 */ /* 0x000fe200078e0241 */
[----:B------:R-:W-:Y:S02]  /*1f80*/  IADD3 R16, P2, R16, R64, RZ ;  /* 0x0000004010107210 */ /* 0x000fe40007f5e0ff */
[----:B------:R-:W-:-:S03]  /*1f90*/  F2FP.F16.F32.PACK_AB R18, RZ, R18 ;  /* 0x00000012ff12723e */ /* 0x000fc600000000ff */
[----:B------:R-:W-:Y:S01]  /*1fa0*/  IMAD.X R19, R21, 0x1, R19, P2 ;  /* 0x0000000115137824 */ /* 0x000fe200010e0613 */
[----:B------:R-:W-:Y:S02]  /*1fb0*/  LEA R12, P2, R16, UR14, 0x1 ;  /* 0x0000000e100c7c11 */ /* 0x000fe4000f8408ff */
[----:B------:R-:W-:Y:S02]  /*1fc0*/  PRMT R22, R18, 0x7610, R22 ;  /* 0x0000761012167816 */ /* 0x000fe40000000016 */
[----:B------:R-:W-:Y:S01]  /*1fd0*/  LEA.HI.X R13, R16, UR15, R19, 0x1, P2 ;  /* 0x0000000f100d7c11 */ /* 0x000fe200090f0c13 */
[----:B------:R-:W-:-:S05]  /*1fe0*/  @P3 IMAD.MOV.U32 R16, RZ, RZ, R56 ;  /* 0x000000ffff103224 */ /* 0x000fca00078e0038 */
[----:B------:R2:W-:Y:S04]  /*1ff0*/  @P3 STG.E.U16 desc[UR12][R16.64+0x2], R22 ;  /* 0x0000021610003986 */ /* 0x0005e8000c10150c */
[----:B------:R-:W3:Y:S01]  /*2000*/  @P0 LDG.E.LTC128B.U16 R10, desc[UR12][R12.64] ;  /* 0x0000000c0c0a0981 */ /* 0x000ee2000c1e1520 */
[----:B------:R-:W-:Y:S01]  /*2010*/  IADD3 R18, P2, R20, R64, RZ ;  /* 0x0000004014127210 */ /* 0x000fe20007f5e0ff */
[----:B------:R-:W-:Y:S01]  /*2020*/  BSSY B0, `(.L_x_25) ;  /* 0x0000015000007945 */ /* 0x000fe20003800000 */
[----:B------:R-:W-:Y:S02]  /*2030*/  SHF.L.U64.HI R9, R60, 0x1, R9 ;  /* 0x000000013c097819 */ /* 0x000fe40000010209 */
[----:B------:R-:W-:Y:S01]  /*2040*/  ISETP.GT.AND P1, PT, R8, 0x8, P1 ;  /* 0x000000080800780c */ /* 0x000fe20000f24270 */
[----:B------:R-:W-:-:S02]  /*2050*/  IMAD.X R19, R21, 0x1, R23, P2 ;  /* 0x0000000115137824 */ /* 0x000fc400010e0617 */
[----:B------:R-:W-:-:S04]  /*2060*/  IMAD.WIDE.U32 R18, R3, UR8, R18 ;  /* 0x0000000803127c25 */ /* 0x000fc8000f8e0012 */
[----:B------:R-:W-:Y:S02]  /*2070*/  IMAD.IADD R19, R61, 0x1, R19 ;  /* 0x000000013d137824 */ /* 0x000fe400078e0213 */
[----:B------:R-:W-:-:S04]  /*2080*/  IMAD.WIDE.U32 R18, R5, UR6, R18 ;  /* 0x0000000605127c25 */ /* 0x000fc8000f8e0012 */
[----:B------:R-:W-:Y:S01]  /*2090*/  IMAD.IADD R11, R11, 0x1, R19 ;  /* 0x000000010b0b7824 */ /* 0x000fe200078e0213 */
[----:B------:R-:W-:-:S04]  /*20a0*/  IADD3 R5, P2, P3, R4, R18, R14 ;  /* 0x0000001204057210 */ /* 0x000fc80007b5e00e */
[----:B------:R-:W-:Y:S02]  /*20b0*/  IADD3.X R6, R6, R11, R15, P2, P3 ;  /* 0x0000000b06067210 */ /* 0x000fe400017e640f */
[----:B------:R-:W-:Y:S02]  /*20c0*/  LEA R60, P2, R60, R56, 0x1 ;  /* 0x000000383c3c7211 */ /* 0x000fe400078408ff */
[----:B------:R-:W-:-:S03]  /*20d0*/  LEA R4, P3, R5, UR14, 0x1 ;  /* 0x0000000e05047c11 */ /* 0x000fc6000f8608ff */
[----:B------:R-:W-:Y:S01]  /*20e0*/  IMAD.X R61, R9, 0x1, R57, P2 ;  /* 0x00000001093d7824 */ /* 0x000fe200010e0639 */
[----:B------:R-:W-:Y:S01]  /*20f0*/  LEA.HI.X R5, R5, UR15, R6, 0x1, P3 ;  /* 0x0000000f05057c11 */ /* 0x000fe200098f0c06 */
[----:B---3--:R-:W-:-:S05]  /*2100*/  HADD2.F32 R3, -RZ, R10.H0_H0 ;  /* 0x2000000aff037230 */ /* 0x008fca0000004100 */
[----:B------:R-:W-:-:S04]  /*2110*/  FMUL R3, R3, R2 ;  /* 0x0000000203037220 */ /* 0x000fc80000400000 */
[----:B------:R-:W-:-:S05]  /*2120*/  FFMA R3, R26, R0, R3 ;  /* 0x000000001a037223 */ /* 0x000fca0000000003 */
[----:B------:R-:W-:-:S05]  /*2130*/  F2FP.F16.F32.PACK_AB R3, RZ, R3 ;  /* 0x00000003ff03723e */ /* 0x000fca00000000ff */
[----:B------:R2:W-:Y:S01]  /*2140*/  @P0 STG.E.U16 desc[UR12][R60.64], R3 ;  /* 0x000000033c000986 */ /* 0x0005e2000c10150c */
[----:B------:R-:W-:Y:S05]  /*2150*/  @!P1 BRA `(.L_x_26) ;  /* 0x0000000000049947 */ /* 0x000fea0003800000 */
[----:B------:R3:W5:Y:S02]  /*2160*/  LDG.E.LTC128B.U16 R10, desc[UR12][R4.64+0x2] ;  /* 0x0000020c040a7981 */ /* 0x000764000c1e1520 */
.L_x_26:
[----:B------:R-:W-:Y:S05]  /*2170*/  BSYNC B0 ;  /* 0x0000000000007941 */ /* 0x000fea0003800000 */
.L_x_25:
[----:B--2--5:R-:W-:Y:S01]  /*2180*/  HADD2.F32 R3, -RZ, R10.H0_H0 ;  /* 0x2000000aff037230 */ /* 0x024fe20000004100 */
[----:B------:R-:W-:Y:S01]  /*2190*/  ISETP.GT.AND P0, PT, R7, 0x8, PT ;  /* 0x000000080700780c */ /* 0x000fe20003f04270 */
[----:B------:R-:W-:Y:S01]  /*21a0*/  @P1 IMAD.MOV.U32 R12, RZ, RZ, R60 ;  /* 0x000000ffff0c1224 */ /* 0x000fe200078e003c */
[----:B------:R-:W-:Y:S01]  /*21b0*/  BSSY B0, `(.L_x_27) ;  /* 0x000000a000007945 */ /* 0x000fe20003800000 */
[----:B------:R-:W-:Y:S02]  /*21c0*/  @P1 IMAD.MOV.U32 R13, RZ, RZ, R61 ;  /* 0x000000ffff0d1224 */ /* 0x000fe400078e003d */
[----:B------:R-:W-:Y:S01]  /*21d0*/  FMUL R6, R3, R2 ;  /* 0x0000000203067220 */ /* 0x000fe20000400000 */
[----:B------:R-:W-:Y:S02]  /*21e0*/  ISETP.GT.AND P2, PT, R8, RZ, P0 ;  /* 0x000000ff0800720c */ /* 0x000fe40000744270 */
[----:B------:R-:W-:Y:S01]  /*21f0*/  PRMT R3, R10, 0x7610, R3 ;  /* 0x000076100a037816 */ /* 0x000fe20000000003 */
[----:B------:R-:W-:-:S05]  /*2200*/  FFMA R6, R27, R0, R6 ;  /* 0x000000001b067223 */ /* 0x000fca0000000006 */
[----:B------:R-:W-:-:S05]  /*2210*/  F2FP.F16.F32.PACK_AB R6, RZ, R6 ;  /* 0x00000006ff06723e */ /* 0x000fca00000000ff */
[----:B------:R2:W-:Y:S01]  /*2220*/  @P1 STG.E.U16 desc[UR12][R12.64+0x2], R6 ;  /* 0x000002060c001986 */ /* 0x0005e2000c10150c */
[----:B------:R-:W-:Y:S05]  /*2230*/  @!P2 BRA `(.L_x_28) ;  /* 0x000000000004a947 */ /* 0x000fea0003800000 */
[----:B------:R4:W5:Y:S02]  /*2240*/  LDG.E.LTC128B.U16 R3, desc[UR12][R58.64+0x10] ;  /* 0x0000100c3a037981 */ /* 0x000964000c1e1520 */
.L_x_28:
[----:B------:R-:W-:Y:S05]  /*2250*/  BSYNC B0 ;  /* 0x0000000000007941 */ /* 0x000fea0003800000 */
.L_x_27:
[----:B-----5:R-:W-:Y:S01]  /*2260*/  HADD2.F32 R9, -RZ, R3.H0_H0 ;  /* 0x20000003ff097230 */ /* 0x020fe20000004100 */
[----:B------:R-:W-:Y:S01]  /*2270*/  ISETP.GT.AND P1, PT, R7, 0x9, PT ;  /* 0x000000090700780c */ /* 0x000fe20003f24270 */
[----:B------:R-:W-:Y:S01]  /*2280*/  @P2 IMAD.MOV.U32 R10, RZ, RZ, R56 ;  /* 0x000000ffff0a2224 */ /* 0x000fe200078e0038 */
[----:B------:R-:W-:Y:S01]  /*2290*/  BSSY B0, `(.L_x_29) ;  /* 0x0000009000007945 */ /* 0x000fe20003800000 */
[----:B------:R-:W-:Y:S02]  /*22a0*/  @P2 IMAD.MOV.U32 R11, RZ, RZ, R57 ;  /* 0x000000ffff0b2224 */ /* 0x000fe400078e0039 */
[----:B------:R-:W-:Y:S01]  /*22b0*/  FMUL R9, R9, R2 ;  /* 0x0000000209097220 */ /* 0x000fe20000400000 */
[----:B------:R-:W-:-:S03]  /*22c0*/  ISETP.GT.AND P3, PT, R8, RZ, P1 ;  /* 0x000000ff0800720c */ /* 0x000fc60000f64270 */
[----:B------:R-:W-:-:S05]  /*22d0*/  FFMA R9, R28, R0, R9 ;  /* 0x000000001c097223 */ /* 0x000fca0000000009 */
[----:B------:R-:W-:-:S05]  /*22e0*/  F2FP.F16.F32.PACK_AB R9, RZ, R9 ;  /* 0x00000009ff09723e */ /* 0x000fca00000000ff */
[----:B------:R0:W-:Y:S01]  /*22f0*/  @P2 STG.E.U16 desc[UR12][R10.64+0x10], R9 ;  /* 0x000010090a002986 */ /* 0x0001e2000c10150c */
[----:B------:R-:W-:Y:S05]  /*2300*/  @!P3 BRA `(.L_x_30) ;  /* 0x000000000004b947 */ /* 0x000fea0003800000 */
[----:B------:R0:W5:Y:S02]  /*2310*/  LDG.E.LTC128B.U16 R3, desc[UR12][R58.64+0x12] ;  /* 0x0000120c3a037981 */ /* 0x000164000c1e1520 */
.L_x_30:
[----:B------:R-:W-:Y:S05]  /*2320*/  BSYNC B0 ;  /* 0x0000000000007941 */ /* 0x000fea0003800000 */
.L_x_29:
[----:B0----5:R-:W-:Y:S01]  /*2330*/  HADD2.F32 R9, -RZ, R3.H0_H0 ;  /* 0x20000003ff097230 */ /* 0x021fe20000004100 */
[----:B------:R-:W-:Y:S01]  /*2340*/  ISETP.GT.AND P0, PT, R8, 0x8, P0 ;  /* 0x000000080800780c */ /* 0x000fe20000704270 */
[----:B------:R-:W-:Y:S01]  /*2350*/  @P3 IMAD.MOV.U32 R10, RZ, RZ, R56 ;  /* 0x000000ffff0a3224 */ /* 0x000fe200078e0038 */
[----:B------:R-:W-:Y:S01]  /*2360*/  BSSY B0, `(.L_x_31) ;  /* 0x0000008000007945 */ /* 0x000fe20003800000 */
[----:B------:R-:W-:Y:S02]  /*2370*/  @P3 IMAD.MOV.U32 R11, RZ, RZ, R57 ;  /* 0x000000ffff0b3224 */ /* 0x000fe400078e0039 */
[----:B--2---:R-:W-:-:S04]  /*2380*/  FMUL R6, R9, R2 ;  /* 0x0000000209067220 */ /* 0x004fc80000400000 */
[----:B------:R-:W-:-:S05]  /*2390*/  FFMA R6, R29, R0, R6 ;  /* 0x000000001d067223 */ /* 0x000fca0000000006 */
[----:B------:R-:W-:-:S05]  /*23a0*/  F2FP.F16.F32.PACK_AB R6, RZ, R6 ;  /* 0x00000006ff06723e */ /* 0x000fca00000000ff */
[----:B------:R0:W-:Y:S01]  /*23b0*/  @P3 STG.E.U16 desc[UR12][R10.64+0x12], R6 ;  /* 0x000012060a003986 */ /* 0x0001e2000c10150c */
[----:B------:R-:W-:Y:S05]  /*23c0*/  @!P0 BRA `(.L_x_32) ;  /* 0x0000000000048947 */ /* 0x000fea0003800000 */
[----:B------:R2:W5:Y:S02]  /*23d0*/  LDG.E.LTC128B.U16 R3, desc[UR12][R4.64+0x10] ;  /* 0x0000100c04037981 */ /* 0x000564000c1e1520 */
.L_x_32:
[----:B------:R-:W-:Y:S05]  /*23e0*/  BSYNC B0 ;  /* 0x0000000000007941 */ /* 0x000fea0003800000 */
.L_x_31:
[----:B-----5:R-:W-:Y:S01]  /*23f0*/  HADD2.F32 R9, -RZ, R3.H0_H0 ;  /* 0x20000003ff097230 */ /* 0x020fe20000004100 */
[----:B------:R-:W-:Y:S01]  /*2400*/  ISETP.GT.AND P1, PT, R8, 0x8, P1 ;  /* 0x000000080800780c */ /* 0x000fe20000f24270 */
[----:B0-----:R-:W-:Y:S01]  /*2410*/  @P0 IMAD.MOV.U32 R10, RZ, RZ, R60 ;  /* 0x000000ffff0a0224 */ /* 0x001fe200078e003c */
[----:B------:R-:W-:Y:S01]  /*2420*/  BSSY B0, `(.L_x_33) ;  /* 0x0000008000007945 */ /* 0x000fe20003800000 */
[----:B------:R-:W-:Y:S02]  /*2430*/  @P0 IMAD.MOV.U32 R11, RZ, RZ, R61 ;  /* 0x000000ffff0b0224 */ /* 0x000fe400078e003d */
[----:B------:R-:W-:-:S04]  /*2440*/  FMUL R9, R9, R2 ;  /* 0x0000000209097220 */ /* 0x000fc80000400000 */
[----:B------:R-:W-:-:S05]  /*2450*/  FFMA R9, R30, R0, R9 ;  /* 0x000000001e097223 */ /* 0x000fca0000000009 */
[----:B------:R-:W-:-:S05]  /*2460*/  F2FP.F16.F32.PACK_AB R9, RZ, R9 ;  /* 0x00000009ff09723e */ /* 0x000fca00000000ff */
[----:B------:R0:W-:Y:S01]  /*2470*/  @P0 STG.E.U16 desc[UR12][R10.64+0x10], R9 ;  /* 0x000010090a000986 */ /* 0x0001e2000c10150c */
[----:B------:R-:W-:Y:S05]  /*2480*/  @!P1 BRA `(.L_x_34) ;  /* 0x0000000000049947 */ /* 0x000fea0003800000 */
[----:B------:R0:W5:Y:S02]  /*2490*/  LDG.E.LTC128B.U16 R3, desc[UR12][R4.64+0x12] ;  /* 0x0000120c04037981 */ /* 0x000164000c1e1520 */
.L_x_34:
[----:B------:R-:W-:Y:S05]  /*24a0*/  BSYNC B0 ;  /* 0x0000000000007941 */ /* 0x000fea0003800000 */
.L_x_33:
[----:B0----5:R-:W-:Y:S01]  /*24b0*/  HADD2.F32 R9, -RZ, R3.H0_H0 ;  /* 0x20000003ff097230 */ /* 0x021fe20000004100 */
        /* <DEDUP_REMOVED lines=11> */
.L_x_36:
[----:B------:R-:W-:Y:S05]  /*2570*/  BSYNC B0 ;  /* 0x0000000000007941 */ /* 0x000fea0003800000 */
.L_x_35:
[----:B-----5:R-:W-:Y:S01]  /*2580*/  HADD2.F32 R9, -RZ, R3.H0_H0 ;  /* 0x20000003ff097230 */ /* 0x020fe20000004100 */
[----:B------:R-:W-:Y:S01]  /*2590*/  ISETP.GT.AND P1, PT, R7, 0x11, PT ;  /* 0x000000110700780c */ /* 0x000fe20003f24270 */
[----:B0-----:R-:W-:Y:S01]  /*25a0*/  @P2 IMAD.MOV.U32 R10, RZ, RZ, R56 ;  /* 0x000000ffff0a2224 */ /* 0x001fe200078e0038 */
        /* <DEDUP_REMOVED lines=9> */
.L_x_38:
[----:B------:R-:W-:Y:S05]  /*2640*/  BSYNC B0 ;  /* 0x0000000000007941 */ /* 0x000fea0003800000 */
.L_x_37:
[----:B0----5:R-:W-:Y:S01]  /*2650*/  HADD2.F32 R9, -RZ, R3.H0_H0 ;  /* 0x20000003ff097230 */ /* 0x021fe20000004100 */
[----:B------:R-:W-:Y:S01]  /*2660*/  ISETP.GT.AND P0, PT, R8, 0x8, P0 ;  /* 0x000000080800780c */ /* 0x000fe20000704270 */
[----:B------:R-:W-:Y:S01]  /*2670*/  @P3 IMAD.MOV.U32 R10, RZ, RZ, R56 ;  /* 0x000000ffff0a3224 */ /* 0x000fe200078e0038 */
        /* <DEDUP_REMOVED lines=8> */
.L_x_40:
[----:B------:R-:W-:Y:S05]  /*2700*/  BSYNC B0 ;  /* 0x0000000000007941 */ /* 0x000fea0003800000 */
.L_x_39:
        /* <DEDUP_REMOVED lines=11> */
.L_x_42:
[----:B------:R-:W-:Y:S05]  /*27c0*/  BSYNC B0 ;  /* 0x0000000000007941 */ /* 0x000fea0003800000 */
.L_x_41:
        /* <DEDUP_REMOVED lines=12> */
.L_x_44:
[----:B------:R-:W-:Y:S05]  /*2890*/  BSYNC B0 ;  /* 0x0000000000007941 */ /* 0x000fea0003800000 */
.L_x_43:
        /* <DEDUP_REMOVED lines=12> */
.L_x_46:
[----:B------:R-:W-:Y:S05]  /*2960*/  BSYNC B0 ;  /* 0x0000000000007941 */ /* 0x000fea0003800000 */
.L_x_45:
        /* <DEDUP_REMOVED lines=11> */
.L_x_48:
[----:B------:R-:W-:Y:S05]  /*2a20*/  BSYNC B0 ;  /* 0x0000000000007941 */ /* 0x000fea0003800000 */
.L_x_47:
        /* <DEDUP_REMOVED lines=11> */
.L_x_50:
[----:B------:R-:W-:Y:S05]  /*2ae0*/  BSYNC B0 ;  /* 0x0000000000007941 */ /* 0x000fea0003800000 */
.L_x_49:
        /* <DEDUP_REMOVED lines=12> */
.L_x_52:
[----:B------:R-:W-:Y:S05]  /*2bb0*/  BSYNC B0 ;  /* 0x0000000000007941 */ /* 0x000fea0003800000 */
.L_x_51:
        /* <DEDUP_REMOVED lines=12> */
.L_x_54:
[----:B------:R-:W-:Y:S05]  /*2c80*/  BSYNC B0 ;  /* 0x0000000000007941 */ /* 0x000fea0003800000 */
.L_x_53:
        /* <DEDUP_REMOVED lines=11> */
.L_x_56:
[----:B------:R-:W-:Y:S05]  /*2d40*/  BSYNC B0 ;  /* 0x0000000000007941 */ /* 0x000fea0003800000 */
.L_x_55:
        /* <DEDUP_REMOVED lines=11> */
.L_x_58:
[----:B------:R-:W-:Y:S05]  /*2e00*/  BSYNC B0 ;  /* 0x0000000000007941 */ /* 0x000fea0003800000 */
.L_x_57:
        /* <DEDUP_REMOVED lines=12> */
.L_x_60:
[----:B------:R-:W-:Y:S05]  /*2ed0*/  BSYNC B0 ;  /* 0x0000000000007941 */ /* 0x000fea0003800000 */
.L_x_59:
        /* <DEDUP_REMOVED lines=12> */
.L_x_62:
[----:B------:R-:W-:Y:S05]  /*2fa0*/  BSYNC B0 ;  /* 0x0000000000007941 */ /* 0x000fea0003800000 */
.L_x_61:
        /* <DEDUP_REMOVED lines=11> */
.L_x_64:
[----:B------:R-:W-:Y:S05]  /*3060*/  BSYNC B0 ;  /* 0x0000000000007941 */ /* 0x000fea0003800000 */
.L_x_63:
        /* <DEDUP_REMOVED lines=11> */
.L_x_66:
[----:B------:R-:W-:Y:S05]  /*3120*/  BSYNC B0 ;  /* 0x0000000000007941 */ /* 0x000fea0003800000 */
.L_x_65:
        /* <DEDUP_REMOVED lines=12> */
.L_x_68:
[----:B------:R-:W-:Y:S05]  /*31f0*/  BSYNC B0 ;  /* 0x0000000000007941 */ /* 0x000fea0003800000 */
.L_x_67:
        /* <DEDUP_REMOVED lines=12> */
.L_x_70:
[----:B------:R-:W-:Y:S05]  /*32c0*/  BSYNC B0 ;  /* 0x0000000000007941 */ /* 0x000fea0003800000 */
.L_x_69:
        /* <DEDUP_REMOVED lines=11> */
.L_x_72:
[----:B------:R-:W-:Y:S05]  /*3380*/  BSYNC B0 ;  /* 0x0000000000007941 */ /* 0x000fea0003800000 */
.L_x_71:
        /* <DEDUP_REMOVED lines=11> */
.L_x_74:
[----:B------:R-:W-:Y:S05]  /*3440*/  BSYNC B0 ;  /* 0x0000000000007941 */ /* 0x000fea0003800000 */
.L_x_73:
        /* <DEDUP_REMOVED lines=12> */
.L_x_76:
[----:B------:R-:W-:Y:S05]  /*3510*/  BSYNC B0 ;  /* 0x0000000000007941 */ /* 0x000fea0003800000 */
.L_x_75:
        /* <DEDUP_REMOVED lines=12> */
.L_x_78:
[----:B------:R-:W-:Y:S05]  /*35e0*/  BSYNC B0 ;  /* 0x0000000000007941 */ /* 0x000fea0003800000 */
.L_x_77:
[----:B0----5:R-:W-:Y:S01]  /*35f0*/  HADD2.F32 R7, -RZ, R3.H0_H0 ;  /* 0x20000003ff077230 */ /* 0x021fe20000004100 */
[----:B------:R-:W-:Y:S01]  /*3600*/  ISETP.GT.AND P0, PT, R8, 0x8, P0 ;  /* 0x000000080800780c */ /* 0x000fe20000704270 */
[----:B------:R-:W-:Y:S03]  /*3610*/  BSSY B0, `(.L_x_79) ;  /* 0x0000007000007945 */ /* 0x000fe60003800000 */
[----:B------:R-:W-:-:S04]  /*3620*/  FMUL R6, R7, R2 ;  /* 0x0000000207067220 */ /* 0x000fc80000400000 */
[----:B------:R-:W-:-:S05]  /*3630*/  FFMA R6, R53, R0, R6 ;  /* 0x0000000035067223 */ /* 0x000fca0000000006 */
[----:B------:R-:W-:-:S05]  /*3640*/  F2FP.F16.F32.PACK_AB R6, RZ, R6 ;  /* 0x00000006ff06723e */ /* 0x000fca00000000ff */
[----:B------:R0:W-:Y:S01]  /*3650*/  @P3 STG.E.U16 desc[UR12][R56.64+0x72], R6 ;  /* 0x0000720638003986 */ /* 0x0001e2000c10150c */
[----:B------:R-:W-:Y:S05]  /*3660*/  @!P0 BRA `(.L_x_80) ;  /* 0x0000000000048947 */ /* 0x000fea0003800000 */
[----:B------:R0:W5:Y:S02]  /*3670*/  LDG.E.LTC128B.U16 R3, desc[UR12][R4.64+0x70] ;  /* 0x0000700c04037981 */ /* 0x000164000c1e1520 */
.L_x_80:
[----:B------:R-:W-:Y:S05]  /*3680*/  BSYNC B0 ;  /* 0x0000000000007941 */ /* 0x000fea0003800000 */
.L_x_79:
[----:B-----5:R-:W-:Y:S01]  /*3690*/  HADD2.F32 R7, -RZ, R3.H0_H0 ;  /* 0x20000003ff077230 */ /* 0x020fe20000004100 */
[----:B------:R-:W-:Y:S01]  /*36a0*/  ISETP.GT.AND P1, PT, R8, 0x8, P1 ;  /* 0x000000080800780c */ /* 0x000fe20000f24270 */
[----:B0-----:R-:W-:Y:S01]  /*36b0*/  @P0 IMAD.MOV.U32 R6, RZ, RZ, R60 ;  /* 0x000000ffff060224 */ /* 0x001fe200078e003c */
[----:B------:R-:W-:Y:S02]  /*36c0*/  BSSY B0, `(.L_x_81) ;  /* 0x0000009000007945 */ /* 0x000fe40003800000 */
[----:B------:R-:W-:-:S04]  /*36d0*/  FMUL R7, R7, R2 ;  /* 0x0000000207077220 */ /* 0x000fc80000400000 */
[----:B------:R-:W-:-:S05]  /*36e0*/  FFMA R7, R54, R0, R7 ;  /* 0x0000000036077223 */ /* 0x000fca0000000007 */
[----:B------:R-:W-:-:S04]  /*36f0*/  F2FP.F16.F32.PACK_AB R7, RZ, R7 ;  /* 0x00000007ff07723e */ /* 0x000fc800000000ff */
[----:B------:R-:W-:Y:S01]  /*3700*/  PRMT R8, R7, 0x7610, R8 ;  /* 0x0000761007087816 */ /* 0x000fe20000000008 */
[----:B------:R-:W-:-:S05]  /*3710*/  @P0 IMAD.MOV.U32 R7, RZ, RZ, R61 ;  /* 0x000000ffff070224 */ /* 0x000fca00078e003d */
[----:B------:R0:W-:Y:S01]  /*3720*/  @P0 STG.E.U16 desc[UR12][R6.64+0x70], R8 ;  /* 0x0000700806000986 */ /* 0x0001e2000c10150c */
[----:B------:R-:W-:Y:S05]  /*3730*/  @!P1 BRA `(.L_x_82) ;  /* 0x0000000000049947 */ /* 0x000fea0003800000 */
[----:B------:R0:W5:Y:S02]  /*3740*/  LDG.E.LTC128B.U16 R3, desc[UR12][R4.64+0x72] ;  /* 0x0000720c04037981 */ /* 0x000164000c1e1520 */
.L_x_82:
[----:B------:R-:W-:Y:S05]  /*3750*/  BSYNC B0 ;  /* 0x0000000000007941 */ /* 0x000fea0003800000 */
.L_x_81:
[----:B-----5:R-:W-:-:S05]  /*3760*/  HADD2.F32 R3, -RZ, R3.H0_H0 ;  /* 0x20000003ff037230 */ /* 0x020fca0000004100 */
[----:B------:R-:W-:-:S04]  /*3770*/  FMUL R2, R3, R2 ;  /* 0x0000000203027220 */ /* 0x000fc80000400000 */
[----:B------:R-:W-:Y:S01]  /*3780*/  FFMA R2, R55, R0, R2 ;  /* 0x0000000037027223 */ /* 0x000fe20000000002 */
[----:B------:R-:W-:Y:S06]  /*3790*/  @!P1 EXIT ;  /* 0x000000000000994d */ /* 0x000fec0003800000 */
[----:B------:R-:W-:-:S05]  /*37a0*/  F2FP.F16.F32.PACK_AB R2, RZ, R2 ;  /* 0x00000002ff02723e */ /* 0x000fca00000000ff */
[----:B------:R-:W-:Y:S01]  /*37b0*/  STG.E.U16 desc[UR12][R60.64+0x72], R2 ;  /* 0x000072023c007986 */ /* 0x000fe2000c10150c */
[----:B------:R-:W-:Y:S05]  /*37c0*/  EXIT ;  /* 0x000000000000794d */ /* 0x000fea0003800000 */
.L_x_22:
[----:B------:R-:W-:Y:S01]  /*37d0*/  ISETP.GT.AND P3, PT, R7, 0x1, PT ;  /* 0x000000010700780c */ /* 0x000fe20003f64270 */
[----:B------:R-:W-:Y:S01]  /*37e0*/  ULDC.64 UR4, c[0x0][0x650] ;  /* 0x0001940000047ab9 */ /* 0x000fe20000000a00 */
[-C--:B------:R-:W-:Y:S01]  /*37f0*/  FMUL R24, R24, R0.reuse ;  /* 0x0000000018187220 */ /* 0x080fe20000400000 */
[-C--:B------:R-:W-:Y:S01]  /*3800*/  FMUL R25, R25, R0.reuse ;  /* 0x0000000019197220 */ /* 0x080fe20000400000 */
[----:B------:R-:W-:Y:S01]  /*3810*/  ISETP.GT.AND P1, PT, R8, RZ, P3 ;  /* 0x000000ff0800720c */ /* 0x000fe20001f24270 */
[-C--:B------:R-:W-:Y:S01]  /*3820*/  FMUL R26, R26, R0.reuse ;  /* 0x000000001a1a7220 */ /* 0x080fe20000400000 */
[----:B------:R-:W-:Y:S01]  /*3830*/  LEA R2, P4, R10, UR4, 0x1 ;  /* 0x000000040a027c11 */ /* 0x000fe2000f8808ff */
[----:B------:R-:W-:Y:S01]  /*3840*/  FMUL R27, R27, R0 ;  /* 0x000000001b1b7220 */ /* 0x000fe20000400000 */
[----:B------:R-:W-:Y:S01]  /*3850*/  F2FP.F16.F32.PACK_AB R24, RZ, R24 ;  /* 0x00000018ff18723e */ /* 0x000fe200000000ff */
[-C--:B------:R-:W-:Y:S01]  /*3860*/  FMUL R28, R28, R0.reuse ;  /* 0x000000001c1c7220 */ /* 0x080fe20000400000 */
[----:B------:R-:W-:Y:S01]  /*3870*/  LEA.HI.X R3, R10, UR5, R59, 0x1, P4 ;  /* 0x000000050a037c11 */ /* 0x000fe2000a0f0c3b */
[-C--:B------:R-:W-:Y:S01]  /*3880*/  FMUL R29, R29, R0.reuse ;  /* 0x000000001d1d7220 */ /* 0x080fe20000400000 */
[----:B------:R-:W-:Y:S01]  /*3890*/  F2FP.F16.F32.PACK_AB R25, RZ, R25 ;  /* 0x00000019ff19723e */ /* 0x000fe200000000ff */
[-C--:B------:R-:W-:Y:S01]  /*38a0*/  FMUL R30, R30, R0.reuse ;  /* 0x000000001e1e7220 */ /* 0x080fe20000400000 */
[----:B------:R-:W-:Y:S01]  /*38b0*/  ISETP.GT.AND P3, PT, R8, 0x8, P3 ;  /* 0x000000080800780c */ /* 0x000fe20001f64270 */
[----:B------:R-:W-:Y:S01]  /*38c0*/  @P2 STG.E.U16 desc[UR12][R2.64], R24 ;  /* 0x0000001802002986 */ /* 0x000fe2000c10150c */
[----:B------:R-:W-:Y:S01]  /*38d0*/  SHF.L.U64.HI R9, R60, 0x1, R9 ;  /* 0x000000013c097819 */ /* 0x000fe20000010209 */
[-C--:B------:R-:W-:Y:S01]  /*38e0*/  FMUL R31, R31, R0.reuse ;  /* 0x000000001f1f7220 */ /* 0x080fe20000400000 */
[----:B------:R-:W-:Y:S01]  /*38f0*/  ISETP.GT.AND P2, PT, R8, 0x8, P0 ;  /* 0x000000080800780c */ /* 0x000fe20000744270 */
[----:B------:R-:W-:Y:S01]  /*3900*/  @P1 STG.E.U16 desc[UR12][R2.64+0x2], R25 ;  /* 0x0000021902001986 */ /* 0x000fe2000c10150c */
[----:B------:R-:W-:Y:S01]  /*3910*/  ISETP.GT.AND P1, PT, R7, 0x8, PT ;  /* 0x000000080700780c */ /* 0x000fe20003f24270 */
[----:B------:R-:W-:Y:S01]  /*3920*/  FMUL R32, R32, R0 ;  /* 0x0000000020207220 */ /* 0x000fe20000400000 */
[----:B------:R-:W-:Y:S01]  /*3930*/  LEA R60, P5, R60, R2, 0x1 ;  /* 0x000000023c3c7211 */ /* 0x000fe200078a08ff */
[-C--:B------:R-:W-:Y:S01]  /*3940*/  FMUL R33, R33, R0.reuse ;  /* 0x0000000021217220 */ /* 0x080fe20000400000 */
[----:B------:R-:W-:Y:S01]  /*3950*/  ISETP.GT.AND P4, PT, R8, RZ, P1 ;  /* 0x000000ff0800720c */ /* 0x000fe20000f84270 */
[----:B------:R-:W-:Y:S01]  /*3960*/  FMUL R34, R34, R0 ;  /* 0x0000000022227220 */ /* 0x000fe20000400000 */
[----:B------:R-:W-:Y:S01]  /*3970*/  ISETP.GT.AND P0, PT, R7, 0x9, PT ;  /* 0x000000090700780c */ /* 0x000fe20003f04270 */
[----:B------:R-:W-:Y:S01]  /*3980*/  IMAD.X R61, R9, 0x1, R3, P5 ;  /* 0x00000001093d7824 */ /* 0x000fe200028e0603 */
[C---:B------:R-:W-:Y:S01]  /*3990*/  ISETP.GT.AND P1, PT, R8.reuse, 0x8, P1 ;  /* 0x000000080800780c */ /* 0x040fe20000f24270 */
[--C-:B------:R-:W-:Y:S01]  /*39a0*/  @P3 IMAD.MOV.U32 R4, RZ, RZ, R60.reuse ;  /* 0x000000ffff043224 */ /* 0x100fe200078e003c */
[----:B------:R-:W-:Y:S01]  /*39b0*/  ISETP.GT.AND P5, PT, R8, RZ, P0 ;  /* 0x000000ff0800720c */ /* 0x000fe200007a4270 */
[--C-:B------:R-:W-:Y:S01]  /*39c0*/  @P3 IMAD.MOV.U32 R5, RZ, RZ, R61.reuse ;  /* 0x000000ffff053224 */ /* 0x100fe200078e003d */
[----:B------:R-:W-:Y:S01]  /*39d0*/  F2FP.F16.F32.PACK_AB R26, RZ, R26 ;  /* 0x0000001aff1a723e */ /* 0x000fe200000000ff */
[-C--:B------:R-:W-:Y:S01]  /*39e0*/  FMUL R35, R35, R0.reuse ;  /* 0x0000000023237220 */ /* 0x080fe20000400000 */
[----:B------:R-:W-:Y:S01]  /*39f0*/  F2FP.F16.F32.PACK_AB R27, RZ, R27 ;  /* 0x0000001bff1b723e */ /* 0x000fe200000000ff */
[----:B------:R-:W-:Y:S01]  /*3a00*/  FMUL R36, R36, R0 ;  /* 0x0000000024247220 */ /* 0x000fe20000400000 */
[----:B------:R-:W-:Y:S01]  /*3a10*/  F2FP.F16.F32.PACK_AB R28, RZ, R28 ;  /* 0x0000001cff1c723e */ /* 0x000fe200000000ff */
[----:B------:R-:W-:Y:S01]  /*3a20*/  @P2 STG.E.U16 desc[UR12][R60.64], R26 ;  /* 0x0000001a3c002986 */ /* 0x000fe2000c10150c */
[----:B------:R-:W-:Y:S01]  /*3a30*/  F2FP.F16.F32.PACK_AB R29, RZ, R29 ;  /* 0x0000001dff1d723e */ /* 0x000fe200000000ff */
[----:B------:R-:W-:Y:S01]  /*3a40*/  FMUL R37, R37, R0 ;  /* 0x0000000025257220 */ /* 0x000fe20000400000 */
[----:B------:R-:W-:Y:S01]  /*3a50*/  F2FP.F16.F32.PACK_AB R30, RZ, R30 ;  /* 0x0000001eff1e723e */ /* 0x000fe200000000ff */
[----:B------:R0:W-:Y:S01]  /*3a60*/  @P3 STG.E.U16 desc[UR12][R4.64+0x2], R27 ;  /* 0x0000021b04003986 */ /* 0x0001e2000c10150c */
[----:B------:R-:W-:Y:S01]  /*3a70*/  ISETP.GT.AND P2, PT, R8, 0x8, P0 ;  /* 0x000000080800780c */ /* 0x000fe20000744270 */
[-C--:B------:R-:W-:Y:S01]  /*3a80*/  FMUL R38, R38, R0.reuse ;  /* 0x0000000026267220 */ /* 0x080fe20000400000 */
[C---:B------:R-:W-:Y:S01]  /*3a90*/  ISETP.GT.AND P3, PT, R7.reuse, 0x10, PT ;  /* 0x000000100700780c */ /* 0x040fe20003f64270 */
[----:B------:R-:W-:Y:S01]  /*3aa0*/  @P4 STG.E.U16 desc[UR12][R2.64+0x10], R28 ;  /* 0x0000101c02004986 */ /* 0x000fe2000c10150c */
[----:B------:R-:W-:Y:S01]  /*3ab0*/  ISETP.GT.AND P0, PT, R7, 0x11, PT ;  /* 0x000000110700780c */ /* 0x000fe20003f04270 */
[-C--:B------:R-:W-:Y:S01]  /*3ac0*/  FMUL R39, R39, R0.reuse ;  /* 0x0000000027277220 */ /* 0x080fe20000400000 */
[C---:B------:R-:W-:Y:S01]  /*3ad0*/  ISETP.GT.AND P4, PT, R8.reuse, RZ, P3 ;  /* 0x000000ff0800720c */ /* 0x040fe20001f84270 */
[----:B------:R-:W-:Y:S01]  /*3ae0*/  @P5 STG.E.U16 desc[UR12][R2.64+0x12], R29 ;  /* 0x0000121d02005986 */ /* 0x000fe2000c10150c */
[----:B------:R-:W-:Y:S01]  /*3af0*/  ISETP.GT.AND P5, PT, R8, RZ, P0 ;  /* 0x000000ff0800720c */ /* 0x000fe200007a4270 */
[----:B------:R-:W-:Y:S01]  /*3b00*/  FMUL R40, R40, R0 ;  /* 0x0000000028287220 */ /* 0x000fe20000400000 */
[----:B------:R-:W-:Y:S01]  /*3b10*/  F2FP.F16.F32.PACK_AB R31, RZ, R31 ;  /* 0x0000001fff1f723e */ /* 0x000fe200000000ff */
[--C-:B0-----:R-:W-:Y:S01]  /*3b20*/  @P1 IMAD.MOV.U32 R4, RZ, RZ, R60.reuse ;  /* 0x000000ffff041224 */ /* 0x101fe200078e003c */
[----:B------:R-:W-:Y:S01]  /*3b30*/  ISETP.GT.AND P0, PT, R8, 0x8, P0 ;  /* 0x000000080800780c */ /* 0x000fe20000704270 */
[--C-:B------:R-:W-:Y:S01]  /*3b40*/  @P1 IMAD.MOV.U32 R5, RZ, RZ, R61.reuse ;  /* 0x000000ffff051224 */ /* 0x100fe200078e003d */
[----:B------:R-:W-:Y:S01]  /*3b50*/  F2FP.F16.F32.PACK_AB R32, RZ, R32 ;  /* 0x00000020ff20723e */ /* 0x000fe200000000ff */
[-C--:B------:R-:W-:Y:S01]  /*3b60*/  FMUL R41, R41, R0.reuse ;  /* 0x0000000029297220 */ /* 0x080fe20000400000 */
[----:B------:R-:W-:Y:S01]  /*3b70*/  F2FP.F16.F32.PACK_AB R33, RZ, R33 ;  /* 0x00000021ff21723e */ /* 0x000fe200000000ff */
[-C--:B------:R-:W-:Y:S01]  /*3b80*/  FMUL R42, R42, R0.reuse ;  /* 0x000000002a2a7220 */ /* 0x080fe20000400000 */
[----:B------:R0:W-:Y:S01]  /*3b90*/  @P1 STG.E.U16 desc[UR12][R4.64+0x10], R30 ;  /* 0x0000101e04001986 */ /* 0x0001e2000c10150c */
[----:B------:R-:W-:Y:S01]  /*3ba0*/  ISETP.GT.AND P1, PT, R8, 0x8, P3 ;  /* 0x000000080800780c */ /* 0x000fe20001f24270 */
[----:B------:R-:W-:Y:S01]  /*3bb0*/  FMUL R43, R43, R0 ;  /* 0x000000002b2b7220 */ /* 0x000fe20000400000 */
[----:B------:R-:W-:Y:S01]  /*3bc0*/  F2FP.F16.F32.PACK_AB R34, RZ, R34 ;  /* 0x00000022ff22723e */ /* 0x000fe200000000ff */
[-C--:B------:R-:W-:Y:S01]  /*3bd0*/  FMUL R44, R44, R0.reuse ;  /* 0x000000002c2c7220 */ /* 0x080fe20000400000 */
[----:B------:R-:W-:Y:S01]  /*3be0*/  ISETP.GT.AND P3, PT, R7, 0x19, PT ;  /* 0x000000190700780c */ /* 0x000fe20003f64270 */
[-C--:B------:R-:W-:Y:S01]  /*3bf0*/  FMUL R45, R45, R0.reuse ;  /* 0x000000002d2d7220 */ /* 0x080fe20000400000 */
[----:B------:R-:W-:Y:S01]  /*3c00*/  F2FP.F16.F32.PACK_AB R35, RZ, R35 ;  /* 0x00000023ff23723e */ /* 0x000fe200000000ff */
[----:B------:R-:W-:Y:S01]  /*3c10*/  FMUL R46, R46, R0 ;  /* 0x000000002e2e7220 */ /* 0x000fe20000400000 */
[----:B------:R-:W-:Y:S01]  /*3c20*/  F2FP.F16.F32.PACK_AB R36, RZ, R36 ;  /* 0x00000024ff24723e */ /* 0x000fe200000000ff */
[----:B------:R-:W-:Y:S01]  /*3c30*/  FMUL R47, R47, R0 ;  /* 0x000000002f2f7220 */ /* 0x000fe20000400000 */
[----:B------:R-:W-:Y:S01]  /*3c40*/  F2FP.F16.F32.PACK_AB R37, RZ, R37 ;  /* 0x00000025ff25723e */ /* 0x000fe200000000ff */
[--C-:B0-----:R-:W-:Y:S01]  /*3c50*/  @P2 IMAD.MOV.U32 R4, RZ, RZ, R60.reuse ;  /* 0x000000ffff042224 */ /* 0x101fe200078e003c */
[----:B------:R-:W-:Y:S01]  /*3c60*/  F2FP.F16.F32.PACK_AB R38, RZ, R38 ;  /* 0x00000026ff26723e */ /* 0x000fe200000000ff */
[--C-:B------:R-:W-:Y:S01]  /*3c70*/  @P2 IMAD.MOV.U32 R5, RZ, RZ, R61.reuse ;  /* 0x000000ffff052224 */ /* 0x100fe200078e003d */
[----:B------:R-:W-:Y:S01]  /*3c80*/  F2FP.F16.F32.PACK_AB R39, RZ, R39 ;  /* 0x00000027ff27723e */ /* 0x000fe200000000ff */
[----:B------:R-:W-:Y:S01]  /*3c90*/  FMUL R48, R48, R0 ;  /* 0x0000000030307220 */ /* 0x000fe20000400000 */
[----:B------:R-:W-:Y:S01]  /*3ca0*/  F2FP.F16.F32.PACK_AB R40, RZ, R40 ;  /* 0x00000028ff28723e */ /* 0x000fe200000000ff */
[-C--:B------:R-:W-:Y:S01]  /*3cb0*/  FMUL R49, R49, R0.reuse ;  /* 0x0000000031317220 */ /* 0x080fe20000400000 */
[----:B------:R0:W-:Y:S01]  /*3cc0*/  @P2 STG.E.U16 desc[UR12][R4.64+0x12], R31 ;  /* 0x0000121f04002986 */ /* 0x0001e2000c10150c */
[----:B------:R-:W-:Y:S01]  /*3cd0*/  ISETP.GT.AND P2, PT, R7, 0x18, PT ;  /* 0x000000180700780c */ /* 0x000fe20003f44270 */
[-C--:B------:R-:W-:Y:S01]  /*3ce0*/  FMUL R50, R50, R0.reuse ;  /* 0x0000000032327220 */ /* 0x080fe20000400000 */
[----:B------:R-:W-:Y:S01]  /*3cf0*/  F2FP.F16.F32.PACK_AB R41, RZ, R41 ;  /* 0x00000029ff29723e */ /* 0x000fe200000000ff */
[----:B------:R-:W-:Y:S01]  /*3d00*/  @P4 STG.E.U16 desc[UR12][R2.64+0x20], R32 ;  /* 0x0000202002004986 */ /* 0x000fe2000c10150c */
[C---:B------:R-:W-:Y:S01]  /*3d10*/  ISETP.GT.AND P4, PT, R8.reuse, RZ, P2 ;  /* 0x000000ff0800720c */ /* 0x040fe20001784270 */
[----:B------:R-:W-:Y:S01]  /*3d20*/  FMUL R51, R51, R0 ;  /* 0x0000000033337220 */ /* 0x000fe20000400000 */
[----:B------:R-:W-:Y:S01]  /*3d30*/  F2FP.F16.F32.PACK_AB R42, RZ, R42 ;  /* 0x0000002aff2a723e */ /* 0x000fe200000000ff */
[----:B------:R-:W-:Y:S01]  /*3d40*/  @P5 STG.E.U16 desc[UR12][R2.64+0x22], R33 ;  /* 0x0000222102005986 */ /* 0x000fe2000c10150c */
[----:B------:R-:W-:Y:S01]  /*3d50*/  ISETP.GT.AND P5, PT, R8, RZ, P3 ;  /* 0x000000ff0800720c */ /* 0x000fe20001fa4270 */
[----:B------:R-:W-:Y:S01]  /*3d60*/  FMUL R52, R52, R0 ;  /* 0x0000000034347220 */ /* 0x000fe20000400000 */
[----:B------:R-:W-:Y:S01]  /*3d70*/  F2FP.F16.F32.PACK_AB R43, RZ, R43 ;  /* 0x0000002bff2b723e */ /* 0x000fe200000000ff */
[----:B0-----:R-:W-:Y:S01]  /*3d80*/  @P1 IMAD.MOV.U32 R4, RZ, RZ, R60 ;  /* 0x000000ffff041224 */ /* 0x001fe200078e003c */
[----:B------:R-:W-:Y:S01]  /*3d90*/  F2FP.F16.F32.PACK_AB R44, RZ, R44 ;  /* 0x0000002cff2c723e */ /* 0x000fe200000000ff */
[----:B------:R-:W-:Y:S01]  /*3da0*/  @P1 IMAD.MOV.U32 R5, RZ, RZ, R61 ;  /* 0x000000ffff051224 */ /* 0x000fe200078e003d */
[----:B------:R-:W-:Y:S01]  /*3db0*/  F2FP.F16.F32.PACK_AB R45, RZ, R45 ;  /* 0x0000002dff2d723e */ /* 0x000fe200000000ff */
[----:B------:R-:W-:Y:S01]  /*3dc0*/  FMUL R53, R53, R0 ;  /* 0x0000000035357220 */ /* 0x000fe20000400000 */
[----:B------:R-:W-:Y:S01]  /*3dd0*/  F2FP.F16.F32.PACK_AB R46, RZ, R46 ;  /* 0x0000002eff2e723e */ /* 0x000fe200000000ff */
[-C--:B------:R-:W-:Y:S01]  /*3de0*/  FMUL R54, R54, R0.reuse ;  /* 0x0000000036367220 */ /* 0x080fe20000400000 */
[----:B------:R0:W-:Y:S01]  /*3df0*/  @P1 STG.E.U16 desc[UR12][R4.64+0x20], R34 ;  /* 0x0000202204001986 */ /* 0x0001e2000c10150c */
[C---:B------:R-:W-:Y:S01]  /*3e00*/  ISETP.GT.AND P1, PT, R8.reuse, 0x8, P2 ;  /* 0x000000080800780c */ /* 0x040fe20001724270 */
[----:B------:R-:W-:Y:S01]  /*3e10*/  FMUL R0, R55, R0 ;  /* 0x0000000037007220 */ /* 0x000fe20000400000 */
[----:B------:R-:W-:-:S02]  /*3e20*/  ISETP.GT.AND P2, PT, R8, 0x8, P3 ;  /* 0x000000080800780c */ /* 0x000fc40001f44270 */
[----:B------:R-:W-:Y:S02]  /*3e30*/  ISETP.GT.AND P3, PT, R7, 0x20, PT ;  /* 0x000000200700780c */ /* 0x000fe40003f64270 */
[----:B------:R-:W-:Y:S02]  /*3e40*/  F2FP.F16.F32.PACK_AB R47, RZ, R47 ;  /* 0x0000002fff2f723e */ /* 0x000fe400000000ff */
[----:B------:R-:W-:Y:S02]  /*3e50*/  F2FP.F16.F32.PACK_AB R48, RZ, R48 ;  /* 0x00000030ff30723e */ /* 0x000fe400000000ff */
[----:B------:R-:W-:Y:S01]  /*3e60*/  F2FP.F16.F32.PACK_AB R49, RZ, R49 ;  /* 0x00000031ff31723e */ /* 0x000fe200000000ff */
[----:B0-----:R-:W-:Y:S01]  /*3e70*/  @P0 IMAD.MOV.U32 R4, RZ, RZ, R60 ;  /* 0x000000ffff040224 */ /* 0x001fe200078e003c */
[----:B------:R-:W-:Y:S01]  /*3e80*/  F2FP.F16.F32.PACK_AB R50, RZ, R50 ;  /* 0x00000032ff32723e */ /* 0x000fe200000000ff */
[----:B------:R-:W-:Y:S01]  /*3e90*/  @P0 IMAD.MOV.U32 R5, RZ, RZ, R61 ;  /* 0x000000ffff050224 */ /* 0x000fe200078e003d */
[----:B------:R-:W-:-:S02]  /*3ea0*/  F2FP.F16.F32.PACK_AB R51, RZ, R51 ;  /* 0x00000033ff33723e */ /* 0x000fc400000000ff */
[----:B------:R-:W-:Y:S02]  /*3eb0*/  F2FP.F16.F32.PACK_AB R52, RZ, R52 ;  /* 0x00000034ff34723e */ /* 0x000fe400000000ff */
[----:B------:R0:W-:Y:S01]  /*3ec0*/  @P0 STG.E.U16 desc[UR12][R4.64+0x22], R35 ;  /* 0x0000222304000986 */ /* 0x0001e2000c10150c */
[----:B------:R-:W-:Y:S02]  /*3ed0*/  ISETP.GT.AND P0, PT, R7, 0x21, PT ;  /* 0x000000210700780c */ /* 0x000fe40003f04270 */
[----:B------:R-:W-:Y:S01]  /*3ee0*/  F2FP.F16.F32.PACK_AB R53, RZ, R53 ;  /* 0x00000035ff35723e */ /* 0x000fe200000000ff */
[----:B------:R-:W-:Y:S01]  /*3ef0*/  @P4 STG.E.U16 desc[UR12][R2.64+0x30], R36 ;  /* 0x0000302402004986 */ /* 0x000fe2000c10150c */
[C---:B------:R-:W-:Y:S02]  /*3f00*/  ISETP.GT.AND P4, PT, R8.reuse, RZ, P3 ;  /* 0x000000ff0800720c */ /* 0x040fe40001f84270 */
[----:B------:R-:W-:Y:S01]  /*3f10*/  F2FP.F16.F32.PACK_AB R54, RZ, R54 ;  /* 0x00000036ff36723e */ /* 0x000fe200000000ff */
[----:B------:R-:W-:Y:S01]  /*3f20*/  @P5 STG.E.U16 desc[UR12][R2.64+0x32], R37 ;  /* 0x0000322502005986 */ /* 0x000fe2000c10150c */
[----:B------:R-:W-:-:S02]  /*3f30*/  ISETP.GT.AND P5, PT, R8, RZ, P0 ;  /* 0x000000ff0800720c */ /* 0x000fc400007a4270 */
[----:B------:R-:W-:Y:S01]  /*3f40*/  ISETP.GT.AND P0, PT, R8, 0x8, P0 ;  /* 0x000000080800780c */ /* 0x000fe20000704270 */
[----:B0-----:R-:W-:Y:S02]  /*3f50*/  @P1 IMAD.MOV.U32 R4, RZ, RZ, R60 ;  /* 0x000000ffff041224 */ /* 0x001fe400078e003c */
[----:B------:R-:W-:-:S05]  /*3f60*/  @P1 IMAD.MOV.U32 R5, RZ, RZ, R61 ;  /* 0x000000ffff051224 */ /* 0x000fca00078e003d */
[----:B------:R0:W-:Y:S01]  /*3f70*/  @P1 STG.E.U16 desc[UR12][R4.64+0x30], R38 ;  /* 0x0000302604001986 */ /* 0x0001e2000c10150c */
[----:B------:R-:W-:Y:S02]  /*3f80*/  ISETP.GT.AND P1, PT, R8, 0x8, P3 ;  /* 0x000000080800780c */ /* 0x000fe40001f24270 */
[----:B------:R-:W-:Y:S01]  /*3f90*/  ISETP.GT.AND P3, PT, R7, 0x30, PT ;  /* 0x000000300700780c */ /* 0x000fe20003f64270 */
[----:B0-----:R-:W-:Y:S02]  /*3fa0*/  @P2 IMAD.MOV.U32 R4, RZ, RZ, R60 ;  /* 0x000000ffff042224 */ /* 0x001fe400078e003c */
[----:B------:R-:W-:-:S05]  /*3fb0*/  @P2 IMAD.MOV.U32 R5, RZ, RZ, R61 ;  /* 0x000000ffff052224 */ /* 0x000fca00078e003d */
[----:B------:R0:W-:Y:S04]  /*3fc0*/  @P2 STG.E.U16 desc[UR12][R4.64+0x32], R39 ;  /* 0x0000322704002986 */ /* 0x0001e8000c10150c */
[----:B------:R-:W-:Y:S01]  /*3fd0*/  @P4 STG.E.U16 desc[UR12][R2.64+0x40], R40 ;  /* 0x0000402802004986 */ /* 0x000fe2000c10150c */
[----:B------:R-:W-:-:S03]  /*3fe0*/  ISETP.GT.AND P4, PT, R7, 0x28, PT ;  /* 0x000000280700780c */ /* 0x000fc60003f84270 */
[----:B------:R-:W-:Y:S01]  /*3ff0*/  @P5 STG.E.U16 desc[UR12][R2.64+0x42], R41 ;  /* 0x0000422902005986 */ /* 0x000fe2000c10150c */
[----:B------:R-:W-:Y:S02]  /*4000*/  ISETP.GT.AND P5, PT, R7, 0x29, PT ;  /* 0x000000290700780c */ /* 0x000fe40003fa4270 */
[C---:B------:R-:W-:Y:S01]  /*4010*/  ISETP.GT.AND P2, PT, R8.reuse, RZ, P4 ;  /* 0x000000ff0800720c */ /* 0x040fe20002744270 */
[----:B0-----:R-:W-:Y:S01]  /*4020*/  @P1 IMAD.MOV.U32 R4, RZ, RZ, R60 ;  /* 0x000000ffff041224 */ /* 0x001fe200078e003c */
[C---:B------:R-:W-:Y:S01]  /*4030*/  ISETP.GT.AND P6, PT, R8.reuse, RZ, P5 ;  /* 0x000000ff0800720c */ /* 0x040fe20002fc4270 */
[----:B------:R-:W-:Y:S01]  /*4040*/  @P1 IMAD.MOV.U32 R5, RZ, RZ, R61 ;  /* 0x000000ffff051224 */ /* 0x000fe200078e003d */
[----:B------:R-:W-:-:S04]  /*4050*/  ISETP.GT.AND P4, PT, R8, 0x8, P4 ;  /* 0x000000080800780c */ /* 0x000fc80002784270 */
[----:B------:R0:W-:Y:S01]  /*4060*/  @P1 STG.E.U16 desc[UR12][R4.64+0x40], R42 ;  /* 0x0000402a04001986 */ /* 0x0001e2000c10150c */
[----:B------:R-:W-:Y:S01]  /*4070*/  ISETP.GT.AND P1, PT, R7, 0x38, PT ;  /* 0x000000380700780c */ /* 0x000fe20003f24270 */
[----:B0-----:R-:W-:Y:S02]  /*4080*/  @P0 IMAD.MOV.U32 R4, RZ, RZ, R60 ;  /* 0x000000ffff040224 */ /* 0x001fe400078e003c */
[----:B------:R-:W-:-:S05]  /*4090*/  @P0 IMAD.MOV.U32 R5, RZ, RZ, R61 ;  /* 0x000000ffff050224 */ /* 0x000fca00078e003d */
[----:B------:R0:W-:Y:S01]  /*40a0*/  @P0 STG.E.U16 desc[UR12][R4.64+0x42], R43 ;  /* 0x0000422b04000986 */ /* 0x0001e2000c10150c */
[----:B------:R-:W-:-:S03]  /*40b0*/  ISETP.GT.AND P0, PT, R7, 0x39, PT ;  /* 0x000000390700780c */ /* 0x000fc60003f04270 */
[----:B------:R-:W-:Y:S01]  /*40c0*/  @P2 STG.E.U16 desc[UR12][R2.64+0x50], R44 ;  /* 0x0000502c02002986 */ /* 0x000fe2000c10150c */
[----:B------:R-:W-:-:S03]  /*40d0*/  ISETP.GT.AND P2, PT, R7, 0x31, PT ;  /* 0x000000310700780c */ /* 0x000fc60003f44270 */
[----:B------:R-:W-:Y:S01]  /*40e0*/  @P6 STG.E.U16 desc[UR12][R2.64+0x52], R45 ;  /* 0x0000522d02006986 */ /* 0x000fe2000c10150c */
[C---:B------:R-:W-:Y:S02]  /*40f0*/  ISETP.GT.AND P6, PT, R8.reuse, 0x8, P5 ;  /* 0x000000080800780c */ /* 0x040fe40002fc4270 */
[C---:B------:R-:W-:Y:S01]  /*4100*/  ISETP.GT.AND P5, PT, R8.reuse, RZ, P3 ;  /* 0x000000ff0800720c */ /* 0x040fe20001fa4270 */
[----:B0-----:R-:W-:Y:S01]  /*4110*/  @P4 IMAD.MOV.U32 R4, RZ, RZ, R60 ;  /* 0x000000ffff044224 */ /* 0x001fe200078e003c */
[----:B------:R-:W-:Y:S01]  /*4120*/  ISETP.GT.AND P3, PT, R8, 0x8, P3 ;  /* 0x000000080800780c */ /* 0x000fe20001f64270 */
[----:B------:R-:W-:-:S05]  /*4130*/  @P4 IMAD.MOV.U32 R5, RZ, RZ, R61 ;  /* 0x000000ffff054224 */ /* 0x000fca00078e003d */
[----:B------:R0:W-:Y:S01]  /*4140*/  @P4 STG.E.U16 desc[UR12][R4.64+0x50], R46 ;  /* 0x0000502e04004986 */ /* 0x0001e2000c10150c */
[C---:B------:R-:W-:Y:S02]  /*4150*/  ISETP.GT.AND P4, PT, R8.reuse, RZ, P2 ;  /* 0x000000ff0800720c */ /* 0x040fe40001784270 */
[----:B------:R-:W-:Y:S01]  /*4160*/  ISETP.GT.AND P2, PT, R8, 0x8, P2 ;  /* 0x000000080800780c */ /* 0x000fe20001744270 */
[----:B0-----:R-:W-:Y:S02]  /*4170*/  @P6 IMAD.MOV.U32 R4, RZ, RZ, R60 ;  /* 0x000000ffff046224 */ /* 0x001fe400078e003c */
[----:B------:R-:W-:-:S05]  /*4180*/  @P6 IMAD.MOV.U32 R5, RZ, RZ, R61 ;  /* 0x000000ffff056224 */ /* 0x000fca00078e003d */
[----:B------:R0:W-:Y:S01]  /*4190*/  @P6 STG.E.U16 desc[UR12][R4.64+0x52], R47 ;  /* 0x0000522f04006986 */ /* 0x0001e2000c10150c */
[C---:B------:R-:W-:Y:S02]  /*41a0*/  ISETP.GT.AND P6, PT, R8.reuse, RZ, P0 ;  /* 0x000000ff0800720c */ /* 0x040fe400007c4270 */
[C---:B------:R-:W-:Y:S01]  /*41b0*/  ISETP.GT.AND P0, PT, R8.reuse, 0x8, P0 ;  /* 0x000000080800780c */ /* 0x040fe20000704270 */
[----:B------:R-:W-:Y:S01]  /*41c0*/  @P5 STG.E.U16 desc[UR12][R2.64+0x60], R48 ;  /* 0x0000603002005986 */ /* 0x000fe2000c10150c */
[C---:B------:R-:W-:Y:S02]  /*41d0*/  ISETP.GT.AND P5, PT, R8.reuse, RZ, P1 ;  /* 0x000000ff0800720c */ /* 0x040fe40000fa4270 */
[----:B------:R-:W-:Y:S01]  /*41e0*/  ISETP.GT.AND P1, PT, R8, 0x8, P1 ;  /* 0x000000080800780c */ /* 0x000fe20000f24270 */
[----:B------:R-:W-:Y:S01]  /*41f0*/  @P4 STG.E.U16 desc[UR12][R2.64+0x62], R49 ;  /* 0x0000623102004986 */ /* 0x000fe2000c10150c */
[----:B0-----:R-:W-:Y:S02]  /*4200*/  @P3 IMAD.MOV.U32 R4, RZ, RZ, R60 ;  /* 0x000000ffff043224 */ /* 0x001fe400078e003c */
[----:B------:R-:W-:-:S05]  /*4210*/  @P3 IMAD.MOV.U32 R5, RZ, RZ, R61 ;  /* 0x000000ffff053224 */ /* 0x000fca00078e003d */
[----:B------:R0:W-:Y:S02]  /*4220*/  @P3 STG.E.U16 desc[UR12][R4.64+0x60], R50 ;  /* 0x0000603204003986 */ /* 0x0001e4000c10150c */
[----:B0-----:R-:W-:Y:S02]  /*4230*/  @P2 IMAD.MOV.U32 R4, RZ, RZ, R60 ;  /* 0x000000ffff042224 */ /* 0x001fe400078e003c */
[----:B------:R-:W-:-:S05]  /*4240*/  @P2 IMAD.MOV.U32 R5, RZ, RZ, R61 ;  /* 0x000000ffff052224 */ /* 0x000fca00078e003d */
[----:B------:R-:W-:Y:S04]  /*4250*/  @P2 STG.E.U16 desc[UR12][R4.64+0x62], R51 ;  /* 0x0000623304002986 */ /* 0x000fe8000c10150c */
[----:B------:R-:W-:Y:S04]  /*4260*/  @P5 STG.E.U16 desc[UR12][R2.64+0x70], R52 ;  /* 0x0000703402005986 */ /* 0x000fe8000c10150c */
[----:B------:R0:W-:Y:S02]  /*4270*/  @P6 STG.E.U16 desc[UR12][R2.64+0x72], R53 ;  /* 0x0000723502006986 */ /* 0x0001e4000c10150c */
[----:B0-----:R-:W-:-:S02]  /*4280*/  @P1 IMAD.MOV.U32 R2, RZ, RZ, R60 ;  /* 0x000000ffff021224 */ /* 0x001fc400078e003c */
[----:B------:R-:W-:-:S05]  /*4290*/  @P1 IMAD.MOV.U32 R3, RZ, RZ, R61 ;  /* 0x000000ffff031224 */ /* 0x000fca00078e003d */
[----:B------:R0:W-:Y:S01]  /*42a0*/  @P1 STG.E.U16 desc[UR12][R2.64+0x70], R54 ;  /* 0x0000703602001986 */ /* 0x0001e2000c10150c */
[----:B------:R-:W-:Y:S05]  /*42b0*/  @!P0 EXIT ;  /* 0x000000000000894d */ /* 0x000fea0003800000 */
[----:B------:R-:W-:-:S05]  /*42c0*/  F2FP.F16.F32.PACK_AB R0, RZ, R0 ;  /* 0x00000000ff00723e */ /* 0x000fca00000000ff */
[----:B------:R-:W-:Y:S01]  /*42d0*/  STG.E.U16 desc[UR12][R60.64+0x72], R0 ;  /* 0x000072003c007986 */ /* 0x000fe2000c10150c */
[----:B------:R-:W-:Y:S05]  /*42e0*/  EXIT ;  /* 0x000000000000794d */ /* 0x000fea0003800000 */
.L_x_10:
[----:B------:R-:W-:-:S13]  /*42f0*/  ISETP.NE.AND P0, PT, R9, RZ, PT ;  /* 0x000000ff0900720c */ /* 0x000fda0003f05270 */
[----:B------:R-:W-:Y:S05]  /*4300*/  @P0 EXIT ;  /* 0x000000000000094d */ /* 0x000fea0003800000 */
[----:B------:R-:W-:Y:S01]  /*4310*/  ELECT P0, URZ, PT ;  /* 0x00000000003f782f */ /* 0x000fe20003800000 */
[----:B------:R-:W-:-:S12]  /*4320*/  BSSY B0, `(.L_x_83) ;  /* 0x000006f000007945 */ /* 0x000fd80003800000 */
[----:B------:R-:W-:Y:S05]  /*4330*/  @!P0 BRA `(.L_x_84) ;  /* 0x0000000400b48947 */ /* 0x000fea0003800000 */
[----:B------:R-:W-:Y:S02]  /*4340*/  ISETP.GE.AND P0, PT, R16, 0x1, PT ;  /* 0x000000011000780c */ /* 0x000fe40003f06270 */
[----:B-----5:R-:W-:-:S04]  /*4350*/  SHF.R.S32.HI R0, RZ, 0x1f, R7 ;  /* 0x0000001fff007819 */ /* 0x020fc80000011407 */
[----:B0-----:R-:W-:-:S07]  /*4360*/  LEA.HI R2, R0, R7, RZ, 0x7 ;  /* 0x0000000700027211 */ /* 0x001fce00078f38ff */
[----:B------:R-:W-:Y:S05]  /*4370*/  @!P0 BRA `(.L_x_84) ;  /* 0x0000000400a48947 */ /* 0x000fea0003800000 */
[----:B------:R-:W0:Y:S01]  /*4380*/  S2R R11, SR_CTAID.X ;  /* 0x00000000000b7919 */ /* 0x000e220000002500 */
[----:B------:R-:W1:Y:S01]  /*4390*/  LDC.64 R8, c[0x0][0x4f8] ;  /* 0x00013e00ff087b82 */ /* 0x000e620000000a00 */
[----:B------:R-:W-:Y:S01]  /*43a0*/  LOP3.LUT R2, R2, 0xffffff80, RZ, 0xc0, !PT ;  /* 0xffffff8002027812 */ /* 0x000fe200078ec0ff */
[----:B------:R-:W-:Y:S01]  /*43b0*/  ULDC.64 UR4, c[0x0][0x4c0] ;  /* 0x0001300000047ab9 */ /* 0x000fe20000000a00 */
[C---:B------:R-:W-:Y:S01]  /*43c0*/  LOP3.LUT P0, RZ, R7.reuse, 0x1f, RZ, 0xc0, !PT ;  /* 0x0000001f07ff7812 */ /* 0x040fe2000780c0ff */
[----:B------:R-:W-:Y:S01]  /*43d0*/  VIADD R15, R10, 0x1 ;  /* 0x000000010a0f7836 */ /* 0x000fe20000000000 */
[----:B------:R-:W-:Y:S01]  /*43e0*/  LOP3.LUT R13, R4, 0x2, RZ, 0xfc, !PT ;  /* 0x00000002040d7812 */ /* 0x000fe200078efcff */
[----:B------:R-:W-:Y:S02]  /*43f0*/  IMAD.IADD R2, R7, 0x1, -R2 ;  /* 0x0000000107027824 */ /* 0x000fe400078e0a02 */
[----:B------:R-:W2:Y:S01]  /*4400*/  LDC R0, c[0x0][0x500] ;  /* 0x00014000ff007b82 */ /* 0x000ea20000000800 */
[----:B------:R-:W-:-:S02]  /*4410*/  IMAD.MOV.U32 R14, RZ, RZ, RZ ;  /* 0x000000ffff0e7224 */ /* 0x000fc400078e00ff */
[C---:B------:R-:W-:Y:S02]  /*4420*/  ISETP.NE.AND P2, PT, R2.reuse, RZ, PT ;  /* 0x000000ff0200720c */ /* 0x040fe40003f45270 */
[----:B------:R-:W-:Y:S01]  /*4430*/  ISETP.NE.OR P0, PT, R2, RZ, !P0 ;  /* 0x000000ff0200720c */ /* 0x000fe20004705670 */
[----:B------:R-:W-:Y:S02]  /*4440*/  IMAD.MOV.U32 R2, RZ, RZ, RZ ;  /* 0x000000ffff027224 */ /* 0x000fe400078e00ff */
[----:B-1----:R-:W-:Y:S01]  /*4450*/  IMAD R8, R5, UR4, R8 ;  /* 0x0000000405087c24 */ /* 0x002fe2000f8e0208 */
[----:B------:R-:W-:Y:S01]  /*4460*/  ULDC UR4, c[0x0][0x4c8] ;  /* 0x0001320000047ab9 */ /* 0x000fe20000000800 */
[----:B------:R-:W-:Y:S02]  /*4470*/  IMAD R9, R22, UR5, R9 ;  /* 0x0000000516097c24 */ /* 0x000fe4000f8e0209 */
[----:B------:R-:W-:Y:S02]  /*4480*/  IMAD.SHL.U32 R5, R6, 0x40, RZ ;  /* 0x0000004006057824 */ /* 0x000fe400078e00ff */
[----:B0-----:R-:W-:-:S02]  /*4490*/  IMAD.SHL.U32 R11, R11, 0x40, RZ ;  /* 0x000000400b0b7824 */ /* 0x001fc400078e00ff */
[----:B--2---:R-:W-:Y:S02]  /*44a0*/  IMAD R12, R3, UR4, R0 ;  /* 0x00000004030c7c24 */ /* 0x004fe4000f8e0200 */
[----:B------:R-:W-:-:S07]  /*44b0*/  IMAD.MOV.U32 R0, RZ, RZ, 0x1 ;  /* 0x00000001ff007424 */ /* 0x000fce00078e00ff */
.L_x_88:
[----:B------:R-:W0:Y:S01]  /*44c0*/  S2R R6, SR_CgaCtaId ;  /* 0x0000000000067919 */ /* 0x000e220000008800 */
[----:B------:R-:W-:-:S04]  /*44d0*/  MOV R3, 0x400 ;  /* 0x0000040000037802 */ /* 0x000fc80000000f00 */
[----:B0-----:R-:W-:Y:S02]  /*44e0*/  LEA R7, R6, R3, 0x18 ;  /* 0x0000000306077211 */ /* 0x001fe400078ec0ff */
[----:B------:R-:W-:-:S03]  /*44f0*/  SHF.L.U32 R3, R0, 0x1f, RZ ;  /* 0x0000001f00037819 */ /* 0x000fc600000006ff */
[----:B------:R-:W-:-:S07]  /*4500*/  IMAD R6, R2, 0x8, R7 ;  /* 0x0000000802067824 */ /* 0x000fce00078e0207 */
.L_x_85:
[----:B0-----:R0:W1:Y:S02]  /*4510*/  SYNCS.PHASECHK.TRANS64.TRYWAIT P1, [R6+URZ+0x38070], R3 ;  /* 0x03807003060075a7 */ /* 0x001064000802017f */
[----:B-1----:R-:W-:Y:S05]  /*4520*/  @!P1 NANOSLEEP.SYNCS 0x989680 ;  /* 0x009896800000995d */ /* 0x002fea0003900000 */
[----:B------:R-:W1:Y:S02]  /*4530*/  @!P1 SYNCS.PHASECHK.TRANS64 P1, [R6+URZ+0x38070], R3 ;  /* 0x03807003060095a7 */ /* 0x000e64000802007f */
[----:B-1----:R-:W-:Y:S05]  /*4540*/  @!P1 BRA `(.L_x_85) ;  /* 0xfffffffc00f09947 */ /* 0x002fea000383ffff */
[----:B0-----:R-:W0:Y:S02]  /*4550*/  @!P2 LDC R3, c[0x0][0x580] ;  /* 0x00016000ff03ab82 */ /* 0x001e240000000800 */
[----:B0-----:R0:W-:Y:S02]  /*4560*/  @!P2 SYNCS.ARRIVE.TRANS64 RZ, [R6+URZ+0x38000], R3 ;  /* 0x0380000306ffa9a7 */ /* 0x0011e4000800003f */
[----:B0-----:R-:W-:-:S04]  /*4570*/  PRMT R3, R13, 0x9910, RZ ;  /* 0x000099100d037816 */ /* 0x001fc800000000ff */
[----:B------:R-:W-:-:S13]  /*4580*/  ISETP.NE.AND P1, PT, R3, 0x2, PT ;  /* 0x000000020300780c */ /* 0x000fda0003f25270 */
[----:B------:R-:W-:Y:S05]  /*4590*/  @P1 BRA `(.L_x_86) ;  /* 0x0000000000041947 */ /* 0x000fea0003800000 */
[----:B------:R-:W-:Y:S01]  /*45a0*/  BPT.TRAP 0x1 ;  /* 0x000000040000795c */ /* 0x000fe20000300000 */
.L_x_86:
[----:B------:R-:W-:Y:S05]  /*45b0*/  @P0 BRA `(.L_x_87) ;  /* 0x0000000000040947 */ /* 0x000fea0003800000 */
[----:B------:R-:W-:Y:S01]  /*45c0*/  BPT.TRAP 0x1 ;  /* 0x000000040000795c */ /* 0x000fe20000300000 */
.L_x_87:
[----:B------:R-:W-:Y:S01]  /*45d0*/  ULDC UR6, c[0x0][0x490] ;  /* 0x0001240000067ab9 */ /* 0x000fe20000000800 */
[----:B------:R-:W-:Y:S01]  /*45e0*/  R2UR UR15, R14 ;  /* 0x000000000e0f72ca */ /* 0x000fe200000e0000 */
[----:B------:R-:W-:Y:S01]  /*45f0*/  UISETP.NE.AND UP0, UPT, UR6, 0x1, UPT ;  /* 0x000000010600788c */ /* 0x000fe2000bf05270 */
[----:B------:R-:W-:Y:S01]  /*4600*/  R2UR UR10, R7 ;  /* 0x00000000070a72ca */ /* 0x000fe200000e0000 */
[----:B------:R-:W-:Y:S01]  /*4610*/  ULDC UR22, c[0x0][0x49c] ;  /* 0x0001270000167ab9 */ /* 0x000fe20000000800 */
[----:B------:R-:W-:Y:S01]  /*4620*/  ULDC UR23, c[0x0][0x4a8] ;  /* 0x00012a0000177ab9 */ /* 0x000fe20000000800 */
[----:B------:R-:W-:Y:S01]  /*4630*/  UISETP.NE.AND UP1, UPT, UR22, 0x1, UPT ;  /* 0x000000011600788c */ /* 0x000fe2000bf25270 */
[----:B------:R-:W-:Y:S01]  /*4640*/  R2UR UR11, R6 ;  /* 0x00000000060b72ca */ /* 0x000fe200000e0000 */
[----:B------:R-:W-:Y:S01]  /*4650*/  UIADD3 UR21, -UR6, URZ, URZ ;  /* 0x0000003f06157290 */ /* 0x000fe2000fffe13f */
[----:B------:R-:W-:Y:S01]  /*4660*/  IMAD.U32 R3, R9, 0x20, R8 ;  /* 0x0000002009037824 */ /* 0x000fe200078e0008 */
[----:B------:R-:W-:Y:S01]  /*4670*/  ULDC.64 UR26, c[0x0][0x198] ;  /* 0x00006600001a7ab9 */ /* 0x000fe20000000a00 */
[----:B------:R-:W-:Y:S01]  /*4680*/  VIADD R15, R15, 0xffffffff ;  /* 0xffffffff0f0f7836 */ /* 0x000fe20000000000 */
[----:B------:R-:W-:Y:S01]  /*4690*/  R2UR UR29, R5 ;  /* 0x00000000051d72ca */ /* 0x000fe200000e0000 */
[----:B------:R-:W-:Y:S01]  /*46a0*/  @UP0 ULDC UR4, c[0x0][0x494] ;  /* 0x0001250000040ab9 */ /* 0x000fe20000000800 */
[----:B------:R-:W-:Y:S01]  /*46b0*/  @UP0 ULDC UR7, c[0x0][0x498] ;  /* 0x0001260000070ab9 */ /* 0x000fe20000000800 */
[----:B------:R-:W-:Y:S01]  /*46c0*/  UIMAD.WIDE.U32 UR4, UR15, UR4, URZ ;  /* 0x000000040f0472a5 */ /* 0x000fe2000f8e003f */
[----:B------:R-:W-:Y:S01]  /*46d0*/  IMAD.U32 R3, R12, 0x400, R3 ;  /* 0x000004000c037824 */ /* 0x000fe200078e0003 */
[----:B------:R-:W-:Y:S01]  /*46e0*/  @UP1 ULDC.64 UR8, c[0x0][0x4a0] ;  /* 0x0001280000081ab9 */ /* 0x000fe20000000a00 */
[----:B------:R-:W-:Y:S01]  /*46f0*/  ISETP.GT.AND P3, PT, R15, 0x1, PT ;  /* 0x000000010f00780c */ /* 0x000fe20003f64270 */
[----:B------:R-:W-:Y:S01]  /*4700*/  @UP0 USHF.R.U32.HI UR15, URZ, UR7, UR5 ;  /* 0x000000073f0f0299 */ /* 0x000fe20008011605 */
[C---:B------:R-:W-:Y:S01]  /*4710*/  R2UR UR7, R14.reuse ;  /* 0x000000000e0772ca */ /* 0x040fe200000e0000 */
[----:B------:R-:W-:Y:S01]  /*4720*/  UISETP.NE.AND UP0, UPT, UR23, 0x1, UPT ;  /* 0x000000011700788c */ /* 0x000fe2000bf05270 */
[----:B------:R-:W-:Y:S01]  /*4730*/  VIADD R14, R14, 0x40 ;  /* 0x000000400e0e7836 */ /* 0x000fe20000000000 */
[----:B------:R-:W-:Y:S01]  /*4740*/  UIMAD.WIDE.U32 UR4, UR15, UR8, URZ ;  /* 0x000000080f0472a5 */ /* 0x000fe2000f8e003f */
[----:B------:R-:W-:-:S02]  /*4750*/  ULDC UR24, c[0x0][0x4cc] ;  /* 0x0001330000187ab9 */ /* 0x000fc40000000800 */
[----:B------:R-:W-:Y:S01]  /*4760*/  UMOV UR20, UR15 ;  /* 0x0000000f00147c82 */ /* 0x000fe20008000000 */
[----:B------:R-:W-:Y:S02]  /*4770*/  @UP1 USHF.R.U32.HI UR20, URZ, UR9, UR5 ;  /* 0x000000093f141299 */ /* 0x000fe40008011605 */
[----:B------:R-:W-:Y:S01]  /*4780*/  UIADD3 UR5, UR11, 0x38000, URZ ;  /* 0x000380000b057890 */ /* 0x000fe2000fffe03f */
[C---:B------:R-:W-:Y:S01]  /*4790*/  R2UR UR4, R2.reuse ;  /* 0x00000000020472ca */ /* 0x040fe200000e0000 */
[----:B------:R-:W-:Y:S01]  /*47a0*/  UIADD3 UR18, UP1, UR26, 0xf0, URZ ;  /* 0x000000f01a127890 */ /* 0x000fe2000ff3e03f */
[----:B------:R-:W-:Y:S01]  /*47b0*/  VIADD R2, R2, 0x1 ;  /* 0x0000000102027836 */ /* 0x000fe20000000000 */
[----:B------:R-:W-:Y:S01]  /*47c0*/  @UP0 ULDC UR6, c[0x0][0x4b0] ;  /* 0x00012c0000060ab9 */ /* 0x000fe20000000800 */
[----:B------:R-:W-:Y:S01]  /*47d0*/  UMOV UR14, UR20 ;  /* 0x00000014000e7c82 */ /* 0x000fe20008000000 */
[----:B------:R-:W-:Y:S02]  /*47e0*/  UIMAD UR21, UR15, UR21, UR7 ;  /* 0x000000150f1572a4 */ /* 0x000fe4000f8e0207 */
[----:B------:R-:W-:Y:S01]  /*47f0*/  UIADD3 UR26, UP2, UR26, 0x1f0, URZ ;  /* 0x000001f01a1a7890 */ /* 0x000fe2000ff5e03f */
[C---:B------:R-:W-:Y:S01]  /*4800*/  ISETP.NE.AND P1, PT, R2.reuse, 0xe, PT ;  /* 0x0000000e0200780c */ /* 0x040fe20003f25270 */
[----:B------:R-:W-:Y:S01]  /*4810*/  ULDC UR25, c[0x0][0x4ec] ;  /* 0x00013b0000197ab9 */ /* 0x000fe20000000800 */
[----:B------:R-:W-:Y:S01]  /*4820*/  ULDC.64 UR12, c[0x0][0x4d0] ;  /* 0x00013400000c7ab9 */ /* 0x000fe20000000a00 */
[----:B------:R-:W-:Y:S01]  /*4830*/  ULDC.64 UR8, c[0x0][0x4f0] ;  /* 0x00013c0000087ab9 */ /* 0x000fe20000000a00 */
[----:B------:R-:W-:Y:S01]  /*4840*/  UIADD3.X UR19, URZ, UR27, URZ, UP1, !UPT ;  /* 0x0000001b3f137290 */ /* 0x000fe20008ffe43f */
[----:B------:R-:W-:Y:S01]  /*4850*/  SEL R2, R2, RZ, P1 ;  /* 0x000000ff02027207 */ /* 0x000fe20000800000 */
[----:B------:R-:W-:-:S02]  /*4860*/  ULEA UR4, UR4, UR10, 0xd ;  /* 0x0000000a04047291 */ /* 0x000fc4000f8e683f */
[----:B------:R-:W-:Y:S01]  /*4870*/  UIADD3.X UR27, URZ, UR27, URZ, UP2, !UPT ;  /* 0x0000001b3f1b7290 */ /* 0x000fe200097fe43f */
[----:B------:R-:W-:Y:S01]  /*4880*/  @UP0 ULDC UR10, c[0x0][0x4ac] ;  /* 0x00012b00000a0ab9 */ /* 0x000fe20000000800 */
[----:B------:R-:W-:Y:S02]  /*4890*/  UIADD3 UR28, UR4, 0x1c000, URZ ;  /* 0x0001c000041c7890 */ /* 0x000fe4000fffe03f */
[----:B------:R-:W-:Y:S02]  /*48a0*/  UIMAD.WIDE.U32 UR10, UR20, UR10, URZ ;  /* 0x0000000a140a72a5 */ /* 0x000fe4000f8e003f */
[----:B------:R-:W-:Y:S02]  /*48b0*/  UIMAD UR21, UR21, UR24, UR25 ;  /* 0x00000018151572a4 */ /* 0x000fe4000f8e0219 */
[----:B------:R-:W-:Y:S01]  /*48c0*/  @UP0 USHF.R.U32.HI UR14, URZ, UR6, UR11 ;  /* 0x000000063f0e0299 */ /* 0x000fe2000801160b */
[----:B------:R-:W-:Y:S01]  /*48d0*/  R2UR UR6, R11 ;  /* 0x000000000b0672ca */ /* 0x000fe200000e0000 */
[----:B------:R-:W-:-:S02]  /*48e0*/  UIADD3 UR11, -UR20, URZ, URZ ;  /* 0x0000003f140b7290 */ /* 0x000fc4000fffe13f */
[----:B------:R-:W-:Y:S02]  /*48f0*/  UIADD3 UR10, -UR14, URZ, URZ ;  /* 0x0000003f0e0a7290 */ /* 0x000fe4000fffe13f */
[----:B------:R-:W-:Y:S01]  /*4900*/  UIMAD UR11, UR22, UR11, UR15 ;  /* 0x0000000b160b72a4 */ /* 0x000fe2000f8e020f */
[----:B------:R-:W-:Y:S01]  /*4910*/  R2UR UR15, R3 ;  /* 0x00000000030f72ca */ /* 0x000fe200000e0000 */
[----:B------:R-:W-:Y:S01]  /*4920*/  UIMAD UR10, UR23, UR10, UR20 ;  /* 0x0000000a170a72a4 */ /* 0x000fe2000f8e0214 */
[----:B------:R-:W-:Y:S01]  /*4930*/  SEL R3, RZ, 0x1, P1 ;  /* 0x00000001ff037807 */ /* 0x000fe20000800000 */
[----:B------:R-:W-:Y:S02]  /*4940*/  UIMAD UR12, UR11, UR12, UR8 ;  /* 0x0000000c0b0c72a4 */ /* 0x000fe4000f8e0208 */
[----:B------:R-:W-:Y:S01]  /*4950*/  UIMAD UR13, UR10, UR13, UR9 ;  /* 0x0000000d0a0d72a4 */ /* 0x000fe2000f8e0209 */
[----:B------:R-:W-:Y:S01]  /*4960*/  LOP3.LUT R0, R0, R3, RZ, 0x3c, !PT ;  /* 0x0000000300007212 */ /* 0x000fe200078e3cff */
[----:B------:R-:W-:Y:S01]  /*4970*/  UMOV UR16, 0x0 ;  /* 0x0000000000107882 */ /* 0x000fe20000000000 */
[----:B------:R-:W-:Y:S01]  /*4980*/  UMOV UR17, 0x10000000 ;  /* 0x1000000000117882 */ /* 0x000fe20000000000 */
[----:B------:R-:W-:Y:S01]  /*4990*/  UMOV UR10, UR29 ;  /* 0x0000001d000a7c82 */ /* 0x000fe20008000000 */
[----:B------:R-:W-:Y:S01]  /*49a0*/  UMOV UR9, UR5 ;  /* 0x0000000500097c82 */ /* 0x000fe20008000000 */
[----:B------:R-:W-:Y:S01]  /*49b0*/  UMOV UR8, UR28 ;  /* 0x0000001c00087c82 */ /* 0x000fe20008000000 */
[----:B------:R-:W-:Y:S01]  /*49c0*/  UMOV UR11, UR21 ;  /* 0x00000015000b7c82 */ /* 0x000fe20008000000 */
[----:B------:R-:W-:Y:S01]  /*49d0*/  UPRMT UR15, UR15, 0x5410, URZ ;  /* 0x000054100f0f7896 */ /* 0x000fe2000800003f */
[----:B------:R1:W-:Y:S08]  /*49e0*/  UTMALDG.2D [UR4], [UR18], desc[UR16] ;  /* 0x00001004120075b4 */ /* 0x0003f00008009000 */
[----:B------:R1:W-:Y:S02]  /*49f0*/  UTMALDG.5D.IM2COL [UR8], [UR26], UR15 ;  /* 0x000000081a0073b4 */ /* 0x0003e4000806000f */
[----:B-1----:R-:W-:Y:S05]  /*4a00*/  @P3 BRA `(.L_x_88) ;  /* 0xfffffff800ac3947 */ /* 0x002fea000383ffff */
.L_x_84:
[----:B------:R-:W-:Y:S05]  /*4a10*/  BSYNC B0 ;  /* 0x0000000000007941 */ /* 0x000fea0003800000 */
.L_x_83:
[----:B------:R-:W-:Y:S01]  /*4a20*/  ISETP.GE.U32.AND P0, PT, R10, 0xe, PT ;  /* 0x0000000e0a00780c */ /* 0x000fe20003f06070 */
[----:B------:R-:W-:-:S12]  /*4a30*/  IMAD.MOV.U32 R5, RZ, RZ, 0x1 ;  /* 0x00000001ff057424 */ /* 0x000fd800078e00ff */
[----:B------:R-:W-:Y:S05]  /*4a40*/  @!P0 BRA `(.L_x_89) ;  /* 0x00000000001c8947 */ /* 0x000fea0003800000 */
[----:B0----5:R-:W-:-:S05]  /*4a50*/  SHF.R.U32.HI R2, RZ, 0x1, R10 ;  /* 0x00000001ff027819 */ /* 0x021fca000001160a */
[----:B------:R-:W-:-:S05]  /*4a60*/  IMAD.WIDE.U32 R2, R2, -0x6db6db6d, RZ ;  /* 0x9249249302027825 */ /* 0x000fca00078e00ff */
[----:B------:R-:W-:-:S04]  /*4a70*/  SHF.R.U32.HI R0, RZ, 0x2, R3 ;  /* 0x00000002ff007819 */ /* 0x000fc80000011603 */
[----:B------:R-:W-:-:S04]  /*4a80*/  LOP3.LUT R0, R0, 0x1, RZ, 0xc0, !PT ;  /* 0x0000000100007812 */ /* 0x000fc800078ec0ff */
[----:B------:R-:W-:-:S04]  /*4a90*/  ISETP.NE.U32.AND P0, PT, R0, 0x1, PT ;  /* 0x000000010000780c */ /* 0x000fc80003f05070 */
[----:B------:R-:W-:-:S04]  /*4aa0*/  ISETP.NE.U32.AND.EX P0, PT, RZ, RZ, PT, P0 ;  /* 0x000000ffff00720c */ /* 0x000fc80003f05100 */
[----:B------:R-:W-:-:S09]  /*4ab0*/  SEL R5, RZ, 0x1, !P0 ;  /* 0x00000001ff057807 */ /* 0x000fd20004000000 */
.L_x_89:
[----:B------:R-:W-:Y:S05]  /*4ac0*/  WARPSYNC.ALL ;  /* 0x0000000000007948 */ /* 0x000fea0003800000 */
[----:B------:R-:W-:-:S13]  /*4ad0*/  ELECT P0, URZ, PT ;  /* 0x00000000003f782f */ /* 0x000fda0003800000 */
[----:B------:R-:W-:Y:S05]  /*4ae0*/  @!P0 EXIT ;  /* 0x000000000000894d */ /* 0x000fea0003800000 */
[----:B------:R-:W-:-:S04]  /*4af0*/  LOP3.LUT R4, R4, 0x2, RZ, 0xfc, !PT ;  /* 0x0000000204047812 */ /* 0x000fc800078efcff */
[----:B------:R-:W-:-:S13]  /*4b00*/  ISETP.NE.AND P0, PT, R4, 0x3, PT ;  /* 0x000000030400780c */ /* 0x000fda0003f05270 */
[----:B------:R-:W-:Y:S05]  /*4b10*/  @!P0 BRA `(.L_x_90) ;  /* 0x0000000000048947 */ /* 0x000fea0003800000 */
[----:B------:R-:W-:Y:S01]  /*4b20*/  BPT.TRAP 0x1 ;  /* 0x000000040000795c */ /* 0x000fe20000300000 */
.L_x_90:
[----:B------:R-:W1:Y:S01]  /*4b30*/  S2R R7, SR_CgaCtaId ;  /* 0x0000000000077919 */ /* 0x000e620000008800 */
[----:B0----5:R-:W-:Y:S02]  /*4b40*/  SHF.R.U32.HI R2, RZ, 0x1, R10 ;  /* 0x00000001ff027819 */ /* 0x021fe4000001160a */
[----:B------:R-:W-:-:S03]  /*4b50*/  MOV R0, 0x400 ;  /* 0x0000040000007802 */ /* 0x000fc60000000f00 */
[----:B------:R-:W-:-:S05]  /*4b60*/  IMAD.WIDE.U32 R2, R2, -0x6db6db6d, RZ ;  /* 0x9249249302027825 */ /* 0x000fca00078e00ff */
[----:B------:R-:W-:-:S05]  /*4b70*/  SHF.R.U32.HI R3, RZ, 0x2, R3 ;  /* 0x00000002ff037819 */ /* 0x000fca0000011603 */
[----:B------:R-:W-:Y:S01]  /*4b80*/  IMAD R3, R3, -0xe, R10 ;  /* 0xfffffff203037824 */ /* 0x000fe200078e020a */
[----:B-1----:R-:W-:Y:S02]  /*4b90*/  LEA R0, R7, R0, 0x18 ;  /* 0x0000000007007211 */ /* 0x002fe400078ec0ff */
[----:B------:R-:W-:-:S03]  /*4ba0*/  SHF.L.U32 R7, R5, 0x1f, RZ ;  /* 0x0000001f05077819 */ /* 0x000fc600000006ff */
[----:B------:R-:W-:-:S04]  /*4bb0*/  VIADD R0, R0, 0x38070 ;  /* 0x0003807000007836 */ /* 0x000fc80000000000 */
[----:B------:R-:W-:-:S07]  /*4bc0*/  IMAD R2, R3, 0x8, R0 ;  /* 0x0000000803027824 */ /* 0x000fce00078e0200 */
.L_x_91:
[----:B0-----:R0:W1:Y:S02]  /*4bd0*/  SYNCS.PHASECHK.TRANS64.TRYWAIT P0, [R2+URZ], R7 ;  /* 0x00000007020075a7 */ /* 0x001064000800017f */
[----:B-1----:R-:W-:Y:S05]  /*4be0*/  @!P0 NANOSLEEP.SYNCS 0x989680 ;  /* 0x009896800000895d */ /* 0x002fea0003900000 */
[----:B------:R-:W1:Y:S02]  /*4bf0*/  @!P0 SYNCS.PHASECHK.TRANS64 P0, [R2+URZ], R7 ;  /* 0x00000007020085a7 */ /* 0x000e64000800007f */
[----:B-1----:R-:W-:Y:S05]  /*4c00*/  @!P0 BRA `(.L_x_91) ;  /* 0xfffffffc00f08947 */ /* 0x002fea000383ffff */
[----:B------:R-:W-:-:S05]  /*4c10*/  VIADD R3, R3, 0x1 ;  /* 0x0000000103037836 */ /* 0x000fca0000000000 */
[----:B------:R-:W-:-:S04]  /*4c20*/  ISETP.NE.AND P0, PT, R3, 0xe, PT ;  /* 0x0000000e0300780c */ /* 0x000fc80003f05270 */
[----:B0-----:R-:W-:Y:S02]  /*4c30*/  SEL R2, RZ, 0x1, P0 ;  /* 0x00000001ff027807 */ /* 0x001fe40000000000 */
[----:B------:R-:W-:Y:S02]  /*4c40*/  SEL R3, R3, RZ, P0 ;  /* 0x000000ff03037207 */ /* 0x000fe40000000000 */
[----:B------:R-:W-:-:S03]  /*4c50*/  LOP3.LUT R7, R5, R2, RZ, 0x3c, !PT ;  /* 0x0000000205077212 */ /* 0x000fc600078e3cff */
[----:B------:R-:W-:Y:S01]  /*4c60*/  IMAD R2, R3, 0x8, R0 ;  /* 0x0000000803027824 */ /* 0x000fe200078e0200 */
[----:B------:R-:W-:-:S07]  /*4c70*/  SHF.L.U32 R5, R7, 0x1f, RZ ;  /* 0x0000001f07057819 */ /* 0x000fce00000006ff */
.L_x_92:
        /* <DEDUP_REMOVED lines=11> */
.L_x_93:
        /* <DEDUP_REMOVED lines=11> */
.L_x_94:
        /* <DEDUP_REMOVED lines=11> */
.L_x_95:
        /* <DEDUP_REMOVED lines=11> */
.L_x_96:
        /* <DEDUP_REMOVED lines=11> */
.L_x_97:
        /* <DEDUP_REMOVED lines=11> */
.L_x_98:
        /* <DEDUP_REMOVED lines=11> */
.L_x_99:
        /* <DEDUP_REMOVED lines=11> */
.L_x_100:
        /* <DEDUP_REMOVED lines=11> */
.L_x_101:
        /* <DEDUP_REMOVED lines=11> */
.L_x_102:
        /* <DEDUP_REMOVED lines=11> */
.L_x_103:
        /* <DEDUP_REMOVED lines=11> */
.L_x_104:
[----:B0-----:R0:W1:Y:S02]  /*54c0*/  SYNCS.PHASECHK.TRANS64.TRYWAIT P0, [R3+URZ], R0 ;  /* 0x00000000030075a7 */ /* 0x001064000800017f */
[----:B-1----:R-:W-:Y:S05]  /*54d0*/  @!P0 NANOSLEEP.SYNCS 0x989680 ;  /* 0x009896800000895d */ /* 0x002fea0003900000 */
[----:B------:R-:W1:Y:S02]  /*54e0*/  @!P0 SYNCS.PHASECHK.TRANS64 P0, [R3+URZ], R0 ;  /* 0x00000000030085a7 */ /* 0x000e64000800007f */
[----:B-1----:R-:W-:Y:S05]  /*54f0*/  @P0 EXIT ;  /* 0x000000000000094d */ /* 0x002fea0003800000 */
[----:B------:R-:W-:Y:S05]  /*5500*/  BRA `(.L_x_104) ;  /* 0xfffffffc00ec7947 */ /* 0x000fea000383ffff */
.L_x_105:
[----:B------:R-:W-:-:S00]  /*5510*/  BRA `(.L_x_105) ;  /* 0xfffffffc00fc7947 */ /* 0x000fc0000383ffff */
[----:B------:R-:W-:-:S00]  /*5520*/  NOP ;  /* 0x0000000000007918 */ /* 0x000fc00000000000 */
        /* <DEDUP_REMOVED lines=13> */
.L_x_106:


//--------------------- .nv.shared._ZN7cutlass13device_kernelINS_4conv6kernel13ConvUniversalINS1_16ConvProblemShapeILNS1_8OperatorE2ELi3EEENS1_10collective14CollectiveConvINS1_46MainloopSm90TmaGmmaWarpSpecializedImplicitGemmILS5_2ELi14ELi3EN4cute5tupleIJNSA_1CILi1EEESD_SD_EEENS1_36KernelImplicitTmaWarpSpecializedSm90ELi1EEENSB_IJNSC_ILi64EEENSB_IJSH_EEESI_EEENS_6half_tESK_NSA_8TiledMMAINSA_8MMA_AtomIJNSA_4SM904GMMA25MMA_64x64x16_F32F16F16_SSILNSO_5MajorE1ELSQ_1ELNSO_7ScaleInE1ELSR_1EEEEEENSA_6LayoutISE_NSB_IJNSC_ILi0EEESV_SV_EEEEENSB_IJNSA_10UnderscoreESY_SY_EEEEENS7_6detail26Sm90ImplicitGemmTileTraitsINSA_13SM90_TMA_LOADENSA_14ComposedLayoutINSA_7SwizzleILi3ELi4ELi3EEENSA_18smem_ptr_flag_bitsILi16EEENSU_INSB_IJNSB_IJSH_SD_EEENSB_IJNSC_ILi8EEES1A_EEENSB_IJSD_NSC_ILi14EEEEEEEEENSB_IJNSB_IJSD_SV_EEENSB_IJSH_NSC_ILi512EEEEEENSB_IJSV_NSC_ILi4096EEEEEEEEEEEEEvEENS12_INSA_20SM90_TMA_LOAD_IM2COLES1M_vEEEENS_8epilogue10collective6detail29Sm90TmaWarpSpecializedAdapterINS1S_15DefaultEpilogueISK_NSB_IJlNSB_IJSD_lllEEESV_EEES1X_NS1R_6thread17LinearCombinationISK_Li1EffLNS1Y_9ScaleType4KindE0ELNS_15FloatRoundStyleE2ESK_EENS_4gemm15EpilogueDefaultEEEEEvvEEEEvNT_6ParamsE --------------------------
	.section	.nv.shared._ZN7cutlass13device_kernelINS_4conv6kernel13ConvUniversalINS1_16ConvProblemShapeILNS1_8OperatorE2ELi3EEENS1_10collective14CollectiveConvINS1_46MainloopSm90TmaGmmaWarpSpecializedImplicitGemmILS5_2ELi14ELi3EN4cute5tupleIJNSA_1CILi1EEESD_SD_EEENS1_36KernelImplicitTmaWarpSpecializedSm90ELi1EEENSB_IJNSC_ILi64EEENSB_IJSH_EEESI_EEENS_6half_tESK_NSA_8TiledMMAINSA_8MMA_AtomIJNSA_4SM904GMMA25MMA_64x64x16_F32F16F16_SSILNSO_5MajorE1ELSQ_1ELNSO_7ScaleInE1ELSR_1EEEEEENSA_6LayoutISE_NSB_IJNSC_ILi0EEESV_SV_EEEEENSB_IJNSA_10UnderscoreESY_SY_EEEEENS7_6detail26Sm90ImplicitGemmTileTraitsINSA_13SM90_TMA_LOADENSA_14ComposedLayoutINSA_7SwizzleILi3ELi4ELi3EEENSA_18smem_ptr_flag_bitsILi16EEENSU_INSB_IJNSB_IJSH_SD_EEENSB_IJNSC_ILi8EEES1A_EEENSB_IJSD_NSC_ILi14EEEEEEEEENSB_IJNSB_IJSD_SV_EEENSB_IJSH_NSC_ILi512EEEEEENSB_IJSV_NSC_ILi4096EEEEEEEEEEEEEvEENS12_INSA_20SM90_TMA_LOAD_IM2COLES1M_vEEEENS_8epilogue10collective6detail29Sm90TmaWarpSpecializedAdapterINS1S_15DefaultEpilogueISK_NSB_IJlNSB_IJSD_lllEEESV_EEES1X_NS1R_6thread17LinearCombinationISK_Li1EffLNS1Y_9ScaleType4KindE0ELNS_15FloatRoundStyleE2ESK_EENS_4gemm15EpilogueDefaultEEEEEvvEEEEvNT_6ParamsE,"aw",@nobits
	.sectionflags	@""
	.align	16
	.zero		1024


//--------------------- .nv.shared.reserved.0     --------------------------
	.section	.nv.shared.reserved.0,"aw",@nobits
	.weak		__nv_reservedSMEM_offset_0_alias
	.size		__nv_reservedSMEM_offset_0_alias, 0, 0
	.other		__nv_reservedSMEM_offset_0_alias,@"STO_CUDA_RESERVED_SHARED STV_DEFAULT"
__nv_reservedSMEM_offset_0_alias:
	.zero		0


//--------------------- .nv.global                --------------------------
	.section	.nv.global,"aw",@nobits
.nv.global:
	.type		_ZN39_INTERNAL_e648e233_4_k_cu_85ebca1d_27504cute1_E,@object
	.size		_ZN39_INTERNAL_e648e233_4_k_cu_85ebca1d_27504cute1_E,(_ZN39_INTERNAL_e648e233_4_k_cu_85ebca1d_27504cuda3std3__45__cpo6cbeginE - _ZN39_INTERNAL_e648e233_4_k_cu_85ebca1d_27504cute1_E)
_ZN39_INTERNAL_e648e233_4_k_cu_85ebca1d_27504cute1_E:
	.zero		1
	.type		_ZN39_INTERNAL_e648e233_4_k_cu_85ebca1d_27504cuda3std3__45__cpo6cbeginE,@object
	.size		_ZN39_INTERNAL_e648e233_4_k_cu_85ebca1d_27504cuda3std3__45__cpo6cbeginE,(_ZN39_INTERNAL_e648e233_4_k_cu_85ebca1d_27504cuda3std3__48in_placeE - _ZN39_INTERNAL_e648e233_4_k_cu_85ebca1d_27504cuda3std3__45__cpo6cbeginE)
_ZN39_INTERNAL_e648e233_4_k_cu_85ebca1d_27504cuda3std3__45__cpo6cbeginE:
	.zero		1
	.type		_ZN39_INTERNAL_e648e233_4_k_cu_85ebca1d_27504cuda3std3__48in_placeE,@object
	.size		_ZN39_INTERNAL_e648e233_4_k_cu_85ebca1d_27504cuda3std3__48in_placeE,(_ZN39_INTERNAL_e648e233_4_k_cu_85ebca1d_27504cuda3std6ranges3__45__cpo9iter_moveE - _ZN39_INTERNAL_e648e233_4_k_cu_85ebca1d_27504cuda3std3__48in_placeE)
_ZN39_INTERNAL_e648e233_4_k_cu_85ebca1d_27504cuda3std3__48in_placeE:
	.zero		1
	.type		_ZN39_INTERNAL_e648e233_4_k_cu_85ebca1d_27504cuda3std6ranges3__45__cpo9iter_moveE,@object
	.size		_ZN39_INTERNAL_e648e233_4_k_cu_85ebca1d_27504cuda3std6ranges3__45__cpo9iter_moveE,(_ZN39_INTERNAL_e648e233_4_k_cu_85ebca1d_27504cuda3std3__45__cpo5beginE - _ZN39_INTERNAL_e648e233_4_k_cu_85ebca1d_27504cuda3std6ranges3__45__cpo9iter_moveE)
_ZN39_INTERNAL_e648e233_4_k_cu_85ebca1d_27504cuda3std6ranges3__45__cpo9iter_moveE:
	.zero		1
	.type		_ZN39_INTERNAL_e648e233_4_k_cu_85ebca1d_27504cuda3std3__45__cpo5beginE,@object
	.size		_ZN39_INTERNAL_e648e233_4_k_cu_85ebca1d_27504cuda3std3__45__cpo5beginE,(_ZN39_INTERNAL_e648e233_4_k_cu_85ebca1d_27504cuda3std3__441_GLOBAL__N__e648e233_4_k_cu_85ebca1d_27506ignoreE - _ZN39_INTERNAL_e648e233_4_k_cu_85ebca1d_27504cuda3std3__45__cpo5beginE)
_ZN39_INTERNAL_e648e233_4_k_cu_85ebca1d_27504cuda3std3__45__cpo5beginE:
	.zero		1
	.type		_ZN39_INTERNAL_e648e233_4_k_cu_85ebca1d_27504cuda3std3__441_GLOBAL__N__e648e233_4_k_cu_85ebca1d_27506ignoreE,@object
	.size		_ZN39_INTERNAL_e648e233_4_k_cu_85ebca1d_27504cuda3std3__441_GLOBAL__N__e648e233_4_k_cu_85ebca1d_27506ignoreE,(_ZN39_INTERNAL_e648e233_4_k_cu_85ebca1d_27504cute7productE - _ZN39_INTERNAL_e648e233_4_k_cu_85ebca1d_27504cuda3std3__441_GLOBAL__N__e648e233_4_k_cu_85ebca1d_27506ignoreE)
_ZN39_INTERNAL_e648e233_4_k_cu_85ebca1d_27504cuda3std3__441_GLOBAL__N__e648e233_4_k_cu_85ebca1d_27506ignoreE:
	.zero		1
	.type		_ZN39_INTERNAL_e648e233_4_k_cu_85ebca1d_27504cute7productE,@object
	.size		_ZN39_INTERNAL_e648e233_4_k_cu_85ebca1d_27504cute7productE,(_ZN39_INTERNAL_e648e233_4_k_cu_85ebca1d_27504cuda3std3__45__cpo3endE - _ZN39_INTERNAL_e648e233_4_k_cu_85ebca1d_27504cute7productE)
_ZN39_INTERNAL_e648e233_4_k_cu_85ebca1d_27504cute7productE:
	.zero		1
	.type		_ZN39_INTERNAL_e648e233_4_k_cu_85ebca1d_27504cuda3std3__45__cpo3endE,@object
	.size		_ZN39_INTERNAL_e648e233_4_k_cu_85ebca1d_27504cuda3std3__45__cpo3endE,(_ZN39_INTERNAL_e648e233_4_k_cu_85ebca1d_27504cuda3std3__419piecewise_constructE - _ZN39_INTERNAL_e648e233_4_k_cu_85ebca1d_27504cuda3std3__45__cpo3endE)
_ZN39_INTERNAL_e648e233_4_k_cu_85ebca1d_27504cuda3std3__45__cpo3endE:
	.zero		1
	.type		_ZN39_INTERNAL_e648e233_4_k_cu_85ebca1d_27504cuda3std3__419piecewise_constructE,@object
	.size		_ZN39_INTERNAL_e648e233_4_k_cu_85ebca1d_27504cuda3std3__419piecewise_constructE,(_ZN39_INTERNAL_e648e233_4_k_cu_85ebca1d_27504cuda3std3__45__cpo4cendE - _ZN39_INTERNAL_e648e233_4_k_cu_85ebca1d_27504cuda3std3__419piecewise_constructE)
_ZN39_INTERNAL_e648e233_4_k_cu_85ebca1d_27504cuda3std3__419piecewise_constructE:
	.zero		1
	.type		_ZN39_INTERNAL_e648e233_4_k_cu_85ebca1d_27504cuda3std3__45__cpo4cendE,@object
	.size		_ZN39_INTERNAL_e648e233_4_k_cu_85ebca1d_27504cuda3std3__45__cpo4cendE,(_ZN39_INTERNAL_e648e233_4_k_cu_85ebca1d_27504cuda3std6ranges3__45__cpo4swapE - _ZN39_INTERNAL_e648e233_4_k_cu_85ebca1d_27504cuda3std3__45__cpo4cendE)
_ZN39_INTERNAL_e648e233_4_k_cu_85ebca1d_27504cuda3std3__45__cpo4cendE:
	.zero		1
	.type		_ZN39_INTERNAL_e648e233_4_k_cu_85ebca1d_27504cuda3std6ranges3__45__cpo4swapE,@object
	.size		_ZN39_INTERNAL_e648e233_4_k_cu_85ebca1d_27504cuda3std6ranges3__45__cpo4swapE,(.L_7 - _ZN39_INTERNAL_e648e233_4_k_cu_85ebca1d_27504cuda3std6ranges3__45__cpo4swapE)
_ZN39_INTERNAL_e648e233_4_k_cu_85ebca1d_27504cuda3std6ranges3__45__cpo4swapE:
	.zero		1
.L_7:


//--------------------- .nv.constant0._ZN7cutlass13device_kernelINS_4conv6kernel13ConvUniversalINS1_16ConvProblemShapeILNS1_8OperatorE2ELi3EEENS1_10collective14CollectiveConvINS1_46MainloopSm90TmaGmmaWarpSpecializedImplicitGemmILS5_2ELi14ELi3EN4cute5tupleIJNSA_1CILi1EEESD_SD_EEENS1_36KernelImplicitTmaWarpSpecializedSm90ELi1EEENSB_IJNSC_ILi64EEENSB_IJSH_EEESI_EEENS_6half_tESK_NSA_8TiledMMAINSA_8MMA_AtomIJNSA_4SM904GMMA25MMA_64x64x16_F32F16F16_SSILNSO_5MajorE1ELSQ_1ELNSO_7ScaleInE1ELSR_1EEEEEENSA_6LayoutISE_NSB_IJNSC_ILi0EEESV_SV_EEEEENSB_IJNSA_10UnderscoreESY_SY_EEEEENS7_6detail26Sm90ImplicitGemmTileTraitsINSA_13SM90_TMA_LOADENSA_14ComposedLayoutINSA_7SwizzleILi3ELi4ELi3EEENSA_18smem_ptr_flag_bitsILi16EEENSU_INSB_IJNSB_IJSH_SD_EEENSB_IJNSC_ILi8EEES1A_EEENSB_IJSD_NSC_ILi14EEEEEEEEENSB_IJNSB_IJSD_SV_EEENSB_IJSH_NSC_ILi512EEEEEENSB_IJSV_NSC_ILi4096EEEEEEEEEEEEEvEENS12_INSA_20SM90_TMA_LOAD_IM2COLES1M_vEEEENS_8epilogue10collective6detail29Sm90TmaWarpSpecializedAdapterINS1S_15DefaultEpilogueISK_NSB_IJlNSB_IJSD_lllEEESV_EEES1X_NS1R_6thread17LinearCombinationISK_Li1EffLNS1Y_9ScaleType4KindE0ELNS_15FloatRoundStyleE2ESK_EENS_4gemm15EpilogueDefaultEEEEEvvEEEEvNT_6ParamsE --------------------------
	.section	.nv.constant0._ZN7cutlass13device_kernelINS_4conv6kernel13ConvUniversalINS1_16ConvProblemShapeILNS1_8OperatorE2ELi3EEENS1_10collective14CollectiveConvINS1_46MainloopSm90TmaGmmaWarpSpecializedImplicitGemmILS5_2ELi14ELi3EN4cute5tupleIJNSA_1CILi1EEESD_SD_EEENS1_36KernelImplicitTmaWarpSpecializedSm90ELi1EEENSB_IJNSC_ILi64EEENSB_IJSH_EEESI_EEENS_6half_tESK_NSA_8TiledMMAINSA_8MMA_AtomIJNSA_4SM904GMMA25MMA_64x64x16_F32F16F16_SSILNSO_5MajorE1ELSQ_1ELNSO_7ScaleInE1ELSR_1EEEEEENSA_6LayoutISE_NSB_IJNSC_ILi0EEESV_SV_EEEEENSB_IJNSA_10UnderscoreESY_SY_EEEEENS7_6detail26Sm90ImplicitGemmTileTraitsINSA_13SM90_TMA_LOADENSA_14ComposedLayoutINSA_7SwizzleILi3ELi4ELi3EEENSA_18smem_ptr_flag_bitsILi16EEENSU_INSB_IJNSB_IJSH_SD_EEENSB_IJNSC_ILi8EEES1A_EEENSB_IJSD_NSC_ILi14EEEEEEEEENSB_IJNSB_IJSD_SV_EEENSB_IJSH_NSC_ILi512EEEEEENSB_IJSV_NSC_ILi4096EEEEEEEEEEEEEvEENS12_INSA_20SM90_TMA_LOAD_IM2COLES1M_vEEEENS_8epilogue10collective6detail29Sm90TmaWarpSpecializedAdapterINS1S_15DefaultEpilogueISK_NSB_IJlNSB_IJSD_lllEEESV_EEES1X_NS1R_6thread17LinearCombinationISK_Li1EffLNS1Y_9ScaleType4KindE0ELNS_15FloatRoundStyleE2ESK_EENS_4gemm15EpilogueDefaultEEEEEvvEEEEvNT_6ParamsE,"a",@progbits
	.sectionflags	@""
	.align	4
.nv.constant0._ZN7cutlass13device_kernelINS_4conv6kernel13ConvUniversalINS1_16ConvProblemShapeILNS1_8OperatorE2ELi3EEENS1_10collective14CollectiveConvINS1_46MainloopSm90TmaGmmaWarpSpecializedImplicitGemmILS5_2ELi14ELi3EN4cute5tupleIJNSA_1CILi1EEESD_SD_EEENS1_36KernelImplicitTmaWarpSpecializedSm90ELi1EEENSB_IJNSC_ILi64EEENSB_IJSH_EEESI_EEENS_6half_tESK_NSA_8TiledMMAINSA_8MMA_AtomIJNSA_4SM904GMMA25MMA_64x64x16_F32F16F16_SSILNSO_5MajorE1ELSQ_1ELNSO_7ScaleInE1ELSR_1EEEEEENSA_6LayoutISE_NSB_IJNSC_ILi0EEESV_SV_EEEEENSB_IJNSA_10UnderscoreESY_SY_EEEEENS7_6detail26Sm90ImplicitGemmTileTraitsINSA_13SM90_TMA_LOADENSA_14ComposedLayoutINSA_7SwizzleILi3ELi4ELi3EEENSA_18smem_ptr_flag_bitsILi16EEENSU_INSB_IJNSB_IJSH_SD_EEENSB_IJNSC_ILi8EEES1A_EEENSB_IJSD_NSC_ILi14EEEEEEEEENSB_IJNSB_IJSD_SV_EEENSB_IJSH_NSC_ILi512EEEEEENSB_IJSV_NSC_ILi4096EEEEEEEEEEEEEvEENS12_INSA_20SM90_TMA_LOAD_IM2COLES1M_vEEEENS_8epilogue10collective6detail29Sm90TmaWarpSpecializedAdapterINS1S_15DefaultEpilogueISK_NSB_IJlNSB_IJSD_lllEEESV_EEES1X_NS1R_6thread17LinearCombinationISK_Li1EffLNS1Y_9ScaleType4KindE0ELNS_15FloatRoundStyleE2ESK_EENS_4gemm15EpilogueDefaultEEEEEvvEEEEvNT_6ParamsE:
	.zero		1664


//--------------------- SYMBOLS --------------------------

	.type		.nv.reservedSmem.offset0,@object
	.size		.nv.reservedSmem.offset0,0x4
